//
// Generated by NVIDIA NVVM Compiler
//
// Compiler Build ID: CL-36424714
// Cuda compilation tools, release 13.0, V13.0.88
// Based on NVVM 20.0.0
//

.version 9.0
.target sm_100
.address_size 64

	// .globl	_Z7addMMv1PfS_S_j

.visible .entry _Z7addMMv1PfS_S_j(
	.param .u64 .ptr .align 1 _Z7addMMv1PfS_S_j_param_0,
	.param .u64 .ptr .align 1 _Z7addMMv1PfS_S_j_param_1,
	.param .u64 .ptr .align 1 _Z7addMMv1PfS_S_j_param_2,
	.param .u32 _Z7addMMv1PfS_S_j_param_3
)
{
	.reg .pred 	%p<2>;
	.reg .b32 	%r<6>;
	.reg .b32 	%f<4>;
	.reg .b64 	%rd<11>;

	ld.param.u64 	%rd1, [_Z7addMMv1PfS_S_j_param_0];
	ld.param.u64 	%rd2, [_Z7addMMv1PfS_S_j_param_1];
	ld.param.u64 	%rd3, [_Z7addMMv1PfS_S_j_param_2];
	ld.param.u32 	%r2, [_Z7addMMv1PfS_S_j_param_3];
	mov.u32 	%r3, %ntid.x;
	mov.u32 	%r4, %ctaid.x;
	mov.u32 	%r5, %tid.x;
	mad.lo.s32 	%r1, %r3, %r4, %r5;
	setp.ge.u32 	%p1, %r1, %r2;
	@%p1 bra 	$L__BB0_2;
	cvta.to.global.u64 	%rd4, %rd3;
	cvta.to.global.u64 	%rd5, %rd1;
	cvta.to.global.u64 	%rd6, %rd2;
	mul.wide.s32 	%rd7, %r1, 4;
	add.s64 	%rd8, %rd4, %rd7;
	ld.global.f32 	%f1, [%rd8];
	add.s64 	%rd9, %rd5, %rd7;
	ld.global.f32 	%f2, [%rd9];
	add.f32 	%f3, %f1, %f2;
	add.s64 	%rd10, %rd6, %rd7;
	st.global.f32 	[%rd10], %f3;
$L__BB0_2:
	ret;

}
	// .globl	_Z7addMMv2PfS_S_j
.visible .entry _Z7addMMv2PfS_S_j(
	.param .u64 .ptr .align 1 _Z7addMMv2PfS_S_j_param_0,
	.param .u64 .ptr .align 1 _Z7addMMv2PfS_S_j_param_1,
	.param .u64 .ptr .align 1 _Z7addMMv2PfS_S_j_param_2,
	.param .u32 _Z7addMMv2PfS_S_j_param_3
)
{
	.reg .pred 	%p<10>;
	.reg .b32 	%r<38>;
	.reg .b32 	%f<88>;
	.reg .b64 	%rd<101>;

	ld.param.u64 	%rd4, [_Z7addMMv2PfS_S_j_param_0];
	ld.param.u64 	%rd5, [_Z7addMMv2PfS_S_j_param_1];
	ld.param.u64 	%rd6, [_Z7addMMv2PfS_S_j_param_2];
	ld.param.u32 	%r23, [_Z7addMMv2PfS_S_j_param_3];
	cvta.to.global.u64 	%rd1, %rd5;
	cvta.to.global.u64 	%rd2, %rd4;
	cvta.to.global.u64 	%rd3, %rd6;
	mov.u32 	%r24, %ntid.x;
	mov.u32 	%r25, %ctaid.x;
	mov.u32 	%r26, %tid.x;
	mad.lo.s32 	%r1, %r24, %r25, %r26;
	setp.ge.u32 	%p1, %r1, %r23;
	@%p1 bra 	$L__BB1_13;
	add.s32 	%r28, %r23, -1;
	and.b32  	%r2, %r23, 15;
	setp.lt.u32 	%p2, %r28, 15;
	mov.b32 	%r34, 0;
	@%p2 bra 	$L__BB1_4;
	and.b32  	%r34, %r23, -16;
	neg.s32 	%r32, %r34;
	shl.b32 	%r5, %r23, 4;
	mul.wide.s32 	%rd11, %r23, 4;
	mov.u32 	%r31, %r1;
$L__BB1_3:
	.pragma "nounroll";
	mul.wide.s32 	%rd7, %r31, 4;
	add.s64 	%rd8, %rd3, %rd7;
	ld.global.f32 	%f1, [%rd8];
	add.s64 	%rd9, %rd2, %rd7;
	ld.global.f32 	%f2, [%rd9];
	add.f32 	%f3, %f1, %f2;
	add.s64 	%rd10, %rd1, %rd7;
	st.global.f32 	[%rd10], %f3;
	add.s64 	%rd12, %rd8, %rd11;
	ld.global.f32 	%f4, [%rd12];
	add.s64 	%rd13, %rd9, %rd11;
	ld.global.f32 	%f5, [%rd13];
	add.f32 	%f6, %f4, %f5;
	add.s64 	%rd14, %rd10, %rd11;
	st.global.f32 	[%rd14], %f6;
	add.s64 	%rd15, %rd12, %rd11;
	ld.global.f32 	%f7, [%rd15];
	add.s64 	%rd16, %rd13, %rd11;
	ld.global.f32 	%f8, [%rd16];
	add.f32 	%f9, %f7, %f8;
	add.s64 	%rd17, %rd14, %rd11;
	st.global.f32 	[%rd17], %f9;
	add.s64 	%rd18, %rd15, %rd11;
	ld.global.f32 	%f10, [%rd18];
	add.s64 	%rd19, %rd16, %rd11;
	ld.global.f32 	%f11, [%rd19];
	add.f32 	%f12, %f10, %f11;
	add.s64 	%rd20, %rd17, %rd11;
	st.global.f32 	[%rd20], %f12;
	add.s64 	%rd21, %rd18, %rd11;
	ld.global.f32 	%f13, [%rd21];
	add.s64 	%rd22, %rd19, %rd11;
	ld.global.f32 	%f14, [%rd22];
	add.f32 	%f15, %f13, %f14;
	add.s64 	%rd23, %rd20, %rd11;
	st.global.f32 	[%rd23], %f15;
	add.s64 	%rd24, %rd21, %rd11;
	ld.global.f32 	%f16, [%rd24];
	add.s64 	%rd25, %rd22, %rd11;
	ld.global.f32 	%f17, [%rd25];
	add.f32 	%f18, %f16, %f17;
	add.s64 	%rd26, %rd23, %rd11;
	st.global.f32 	[%rd26], %f18;
	add.s64 	%rd27, %rd24, %rd11;
	ld.global.f32 	%f19, [%rd27];
	add.s64 	%rd28, %rd25, %rd11;
	ld.global.f32 	%f20, [%rd28];
	add.f32 	%f21, %f19, %f20;
	add.s64 	%rd29, %rd26, %rd11;
	st.global.f32 	[%rd29], %f21;
	add.s64 	%rd30, %rd27, %rd11;
	ld.global.f32 	%f22, [%rd30];
	add.s64 	%rd31, %rd28, %rd11;
	ld.global.f32 	%f23, [%rd31];
	add.f32 	%f24, %f22, %f23;
	add.s64 	%rd32, %rd29, %rd11;
	st.global.f32 	[%rd32], %f24;
	add.s64 	%rd33, %rd30, %rd11;
	ld.global.f32 	%f25, [%rd33];
	add.s64 	%rd34, %rd31, %rd11;
	ld.global.f32 	%f26, [%rd34];
	add.f32 	%f27, %f25, %f26;
	add.s64 	%rd35, %rd32, %rd11;
	st.global.f32 	[%rd35], %f27;
	add.s64 	%rd36, %rd33, %rd11;
	ld.global.f32 	%f28, [%rd36];
	add.s64 	%rd37, %rd34, %rd11;
	ld.global.f32 	%f29, [%rd37];
	add.f32 	%f30, %f28, %f29;
	add.s64 	%rd38, %rd35, %rd11;
	st.global.f32 	[%rd38], %f30;
	add.s64 	%rd39, %rd36, %rd11;
	ld.global.f32 	%f31, [%rd39];
	add.s64 	%rd40, %rd37, %rd11;
	ld.global.f32 	%f32, [%rd40];
	add.f32 	%f33, %f31, %f32;
	add.s64 	%rd41, %rd38, %rd11;
	st.global.f32 	[%rd41], %f33;
	add.s64 	%rd42, %rd39, %rd11;
	ld.global.f32 	%f34, [%rd42];
	add.s64 	%rd43, %rd40, %rd11;
	ld.global.f32 	%f35, [%rd43];
	add.f32 	%f36, %f34, %f35;
	add.s64 	%rd44, %rd41, %rd11;
	st.global.f32 	[%rd44], %f36;
	add.s64 	%rd45, %rd42, %rd11;
	ld.global.f32 	%f37, [%rd45];
	add.s64 	%rd46, %rd43, %rd11;
	ld.global.f32 	%f38, [%rd46];
	add.f32 	%f39, %f37, %f38;
	add.s64 	%rd47, %rd44, %rd11;
	st.global.f32 	[%rd47], %f39;
	add.s64 	%rd48, %rd45, %rd11;
	ld.global.f32 	%f40, [%rd48];
	add.s64 	%rd49, %rd46, %rd11;
	ld.global.f32 	%f41, [%rd49];
	add.f32 	%f42, %f40, %f41;
	add.s64 	%rd50, %rd47, %rd11;
	st.global.f32 	[%rd50], %f42;
	add.s64 	%rd51, %rd48, %rd11;
	ld.global.f32 	%f43, [%rd51];
	add.s64 	%rd52, %rd49, %rd11;
	ld.global.f32 	%f44, [%rd52];
	add.f32 	%f45, %f43, %f44;
	add.s64 	%rd53, %rd50, %rd11;
	st.global.f32 	[%rd53], %f45;
	add.s64 	%rd54, %rd51, %rd11;
	ld.global.f32 	%f46, [%rd54];
	add.s64 	%rd55, %rd52, %rd11;
	ld.global.f32 	%f47, [%rd55];
	add.f32 	%f48, %f46, %f47;
	add.s64 	%rd56, %rd53, %rd11;
	st.global.f32 	[%rd56], %f48;
	add.s32 	%r32, %r32, 16;
	add.s32 	%r31, %r31, %r5;
	setp.ne.s32 	%p3, %r32, 0;
	@%p3 bra 	$L__BB1_3;
$L__BB1_4:
	setp.eq.s32 	%p4, %r2, 0;
	@%p4 bra 	$L__BB1_13;
	and.b32  	%r11, %r23, 7;
	setp.lt.u32 	%p5, %r2, 8;
	@%p5 bra 	$L__BB1_7;
	mad.lo.s32 	%r29, %r34, %r23, %r1;
	mul.wide.s32 	%rd57, %r29, 4;
	add.s64 	%rd58, %rd3, %rd57;
	ld.global.f32 	%f49, [%rd58];
	add.s64 	%rd59, %rd2, %rd57;
	ld.global.f32 	%f50, [%rd59];
	add.f32 	%f51, %f49, %f50;
	add.s64 	%rd60, %rd1, %rd57;
	st.global.f32 	[%rd60], %f51;
	mul.wide.s32 	%rd61, %r23, 4;
	add.s64 	%rd62, %rd58, %rd61;
	ld.global.f32 	%f52, [%rd62];
	add.s64 	%rd63, %rd59, %rd61;
	ld.global.f32 	%f53, [%rd63];
	add.f32 	%f54, %f52, %f53;
	add.s64 	%rd64, %rd60, %rd61;
	st.global.f32 	[%rd64], %f54;
	add.s64 	%rd65, %rd62, %rd61;
	ld.global.f32 	%f55, [%rd65];
	add.s64 	%rd66, %rd63, %rd61;
	ld.global.f32 	%f56, [%rd66];
	add.f32 	%f57, %f55, %f56;
	add.s64 	%rd67, %rd64, %rd61;
	st.global.f32 	[%rd67], %f57;
	add.s64 	%rd68, %rd65, %rd61;
	ld.global.f32 	%f58, [%rd68];
	add.s64 	%rd69, %rd66, %rd61;
	ld.global.f32 	%f59, [%rd69];
	add.f32 	%f60, %f58, %f59;
	add.s64 	%rd70, %rd67, %rd61;
	st.global.f32 	[%rd70], %f60;
	add.s64 	%rd71, %rd68, %rd61;
	ld.global.f32 	%f61, [%rd71];
	add.s64 	%rd72, %rd69, %rd61;
	ld.global.f32 	%f62, [%rd72];
	add.f32 	%f63, %f61, %f62;
	add.s64 	%rd73, %rd70, %rd61;
	st.global.f32 	[%rd73], %f63;
	add.s64 	%rd74, %rd71, %rd61;
	ld.global.f32 	%f64, [%rd74];
	add.s64 	%rd75, %rd72, %rd61;
	ld.global.f32 	%f65, [%rd75];
	add.f32 	%f66, %f64, %f65;
	add.s64 	%rd76, %rd73, %rd61;
	st.global.f32 	[%rd76], %f66;
	add.s64 	%rd77, %rd74, %rd61;
	ld.global.f32 	%f67, [%rd77];
	add.s64 	%rd78, %rd75, %rd61;
	ld.global.f32 	%f68, [%rd78];
	add.f32 	%f69, %f67, %f68;
	add.s64 	%rd79, %rd76, %rd61;
	st.global.f32 	[%rd79], %f69;
	add.s64 	%rd80, %rd77, %rd61;
	ld.global.f32 	%f70, [%rd80];
	add.s64 	%rd81, %rd78, %rd61;
	ld.global.f32 	%f71, [%rd81];
	add.f32 	%f72, %f70, %f71;
	add.s64 	%rd82, %rd79, %rd61;
	st.global.f32 	[%rd82], %f72;
	add.s32 	%r34, %r34, 8;
$L__BB1_7:
	setp.eq.s32 	%p6, %r11, 0;
	@%p6 bra 	$L__BB1_13;
	and.b32  	%r14, %r23, 3;
	setp.lt.u32 	%p7, %r11, 4;
	@%p7 bra 	$L__BB1_10;
	mad.lo.s32 	%r30, %r34, %r23, %r1;
	mul.wide.s32 	%rd83, %r30, 4;
	add.s64 	%rd84, %rd3, %rd83;
	ld.global.f32 	%f73, [%rd84];
	add.s64 	%rd85, %rd2, %rd83;
	ld.global.f32 	%f74, [%rd85];
	add.f32 	%f75, %f73, %f74;
	add.s64 	%rd86, %rd1, %rd83;
	st.global.f32 	[%rd86], %f75;
	mul.wide.s32 	%rd87, %r23, 4;
	add.s64 	%rd88, %rd84, %rd87;
	ld.global.f32 	%f76, [%rd88];
	add.s64 	%rd89, %rd85, %rd87;
	ld.global.f32 	%f77, [%rd89];
	add.f32 	%f78, %f76, %f77;
	add.s64 	%rd90, %rd86, %rd87;
	st.global.f32 	[%rd90], %f78;
	add.s64 	%rd91, %rd88, %rd87;
	ld.global.f32 	%f79, [%rd91];
	add.s64 	%rd92, %rd89, %rd87;
	ld.global.f32 	%f80, [%rd92];
	add.f32 	%f81, %f79, %f80;
	add.s64 	%rd93, %rd90, %rd87;
	st.global.f32 	[%rd93], %f81;
	add.s64 	%rd94, %rd91, %rd87;
	ld.global.f32 	%f82, [%rd94];
	add.s64 	%rd95, %rd92, %rd87;
	ld.global.f32 	%f83, [%rd95];
	add.f32 	%f84, %f82, %f83;
	add.s64 	%rd96, %rd93, %rd87;
	st.global.f32 	[%rd96], %f84;
	add.s32 	%r34, %r34, 4;
$L__BB1_10:
	setp.eq.s32 	%p8, %r14, 0;
	@%p8 bra 	$L__BB1_13;
	mad.lo.s32 	%r37, %r34, %r23, %r1;
	neg.s32 	%r36, %r14;
$L__BB1_12:
	.pragma "nounroll";
	mul.wide.s32 	%rd97, %r37, 4;
	add.s64 	%rd98, %rd3, %rd97;
	ld.global.f32 	%f85, [%rd98];
	add.s64 	%rd99, %rd2, %rd97;
	ld.global.f32 	%f86, [%rd99];
	add.f32 	%f87, %f85, %f86;
	add.s64 	%rd100, %rd1, %rd97;
	st.global.f32 	[%rd100], %f87;
	add.s32 	%r37, %r37, %r23;
	add.s32 	%r36, %r36, 1;
	setp.ne.s32 	%p9, %r36, 0;
	@%p9 bra 	$L__BB1_12;
$L__BB1_13:
	ret;

}
	// .globl	_Z7addMMv3PfS_S_j
.visible .entry _Z7addMMv3PfS_S_j(
	.param .u64 .ptr .align 1 _Z7addMMv3PfS_S_j_param_0,
	.param .u64 .ptr .align 1 _Z7addMMv3PfS_S_j_param_1,
	.param .u64 .ptr .align 1 _Z7addMMv3PfS_S_j_param_2,
	.param .u32 _Z7addMMv3PfS_S_j_param_3
)
{
	.reg .pred 	%p<10>;
	.reg .b32 	%r<37>;
	.reg .b32 	%f<88>;
	.reg .b64 	%rd<26>;

	ld.param.u64 	%rd7, [_Z7addMMv3PfS_S_j_param_0];
	ld.param.u64 	%rd8, [_Z7addMMv3PfS_S_j_param_1];
	ld.param.u64 	%rd9, [_Z7addMMv3PfS_S_j_param_2];
	ld.param.u32 	%r23, [_Z7addMMv3PfS_S_j_param_3];
	cvta.to.global.u64 	%rd1, %rd8;
	cvta.to.global.u64 	%rd2, %rd7;
	cvta.to.global.u64 	%rd3, %rd9;
	mov.u32 	%r24, %ntid.x;
	mov.u32 	%r25, %ctaid.x;
	mov.u32 	%r26, %tid.x;
	mad.lo.s32 	%r1, %r24, %r25, %r26;
	setp.ge.u32 	%p1, %r1, %r23;
	@%p1 bra 	$L__BB2_13;
	mul.lo.s32 	%r2, %r23, %r1;
	and.b32  	%r3, %r23, 15;
	setp.lt.u32 	%p2, %r23, 16;
	mov.b32 	%r33, 0;
	@%p2 bra 	$L__BB2_4;
	and.b32  	%r33, %r23, -16;
	neg.s32 	%r31, %r33;
	add.s64 	%rd4, %rd3, 32;
	add.s64 	%rd5, %rd2, 32;
	add.s64 	%rd6, %rd1, 32;
	mov.u32 	%r30, %r2;
$L__BB2_3:
	.pragma "nounroll";
	mul.wide.s32 	%rd10, %r30, 4;
	add.s64 	%rd11, %rd4, %rd10;
	add.s64 	%rd12, %rd5, %rd10;
	add.s64 	%rd13, %rd6, %rd10;
	ld.global.f32 	%f1, [%rd11+-32];
	ld.global.f32 	%f2, [%rd12+-32];
	add.f32 	%f3, %f1, %f2;
	st.global.f32 	[%rd13+-32], %f3;
	ld.global.f32 	%f4, [%rd11+-28];
	ld.global.f32 	%f5, [%rd12+-28];
	add.f32 	%f6, %f4, %f5;
	st.global.f32 	[%rd13+-28], %f6;
	ld.global.f32 	%f7, [%rd11+-24];
	ld.global.f32 	%f8, [%rd12+-24];
	add.f32 	%f9, %f7, %f8;
	st.global.f32 	[%rd13+-24], %f9;
	ld.global.f32 	%f10, [%rd11+-20];
	ld.global.f32 	%f11, [%rd12+-20];
	add.f32 	%f12, %f10, %f11;
	st.global.f32 	[%rd13+-20], %f12;
	ld.global.f32 	%f13, [%rd11+-16];
	ld.global.f32 	%f14, [%rd12+-16];
	add.f32 	%f15, %f13, %f14;
	st.global.f32 	[%rd13+-16], %f15;
	ld.global.f32 	%f16, [%rd11+-12];
	ld.global.f32 	%f17, [%rd12+-12];
	add.f32 	%f18, %f16, %f17;
	st.global.f32 	[%rd13+-12], %f18;
	ld.global.f32 	%f19, [%rd11+-8];
	ld.global.f32 	%f20, [%rd12+-8];
	add.f32 	%f21, %f19, %f20;
	st.global.f32 	[%rd13+-8], %f21;
	ld.global.f32 	%f22, [%rd11+-4];
	ld.global.f32 	%f23, [%rd12+-4];
	add.f32 	%f24, %f22, %f23;
	st.global.f32 	[%rd13+-4], %f24;
	ld.global.f32 	%f25, [%rd11];
	ld.global.f32 	%f26, [%rd12];
	add.f32 	%f27, %f25, %f26;
	st.global.f32 	[%rd13], %f27;
	ld.global.f32 	%f28, [%rd11+4];
	ld.global.f32 	%f29, [%rd12+4];
	add.f32 	%f30, %f28, %f29;
	st.global.f32 	[%rd13+4], %f30;
	ld.global.f32 	%f31, [%rd11+8];
	ld.global.f32 	%f32, [%rd12+8];
	add.f32 	%f33, %f31, %f32;
	st.global.f32 	[%rd13+8], %f33;
	ld.global.f32 	%f34, [%rd11+12];
	ld.global.f32 	%f35, [%rd12+12];
	add.f32 	%f36, %f34, %f35;
	st.global.f32 	[%rd13+12], %f36;
	ld.global.f32 	%f37, [%rd11+16];
	ld.global.f32 	%f38, [%rd12+16];
	add.f32 	%f39, %f37, %f38;
	st.global.f32 	[%rd13+16], %f39;
	ld.global.f32 	%f40, [%rd11+20];
	ld.global.f32 	%f41, [%rd12+20];
	add.f32 	%f42, %f40, %f41;
	st.global.f32 	[%rd13+20], %f42;
	ld.global.f32 	%f43, [%rd11+24];
	ld.global.f32 	%f44, [%rd12+24];
	add.f32 	%f45, %f43, %f44;
	st.global.f32 	[%rd13+24], %f45;
	ld.global.f32 	%f46, [%rd11+28];
	ld.global.f32 	%f47, [%rd12+28];
	add.f32 	%f48, %f46, %f47;
	st.global.f32 	[%rd13+28], %f48;
	add.s32 	%r31, %r31, 16;
	add.s32 	%r30, %r30, 16;
	setp.ne.s32 	%p3, %r31, 0;
	@%p3 bra 	$L__BB2_3;
$L__BB2_4:
	setp.eq.s32 	%p4, %r3, 0;
	@%p4 bra 	$L__BB2_13;
	and.b32  	%r11, %r23, 7;
	setp.lt.u32 	%p5, %r3, 8;
	@%p5 bra 	$L__BB2_7;
	add.s32 	%r28, %r33, %r2;
	mul.wide.s32 	%rd14, %r28, 4;
	add.s64 	%rd15, %rd3, %rd14;
	ld.global.f32 	%f49, [%rd15];
	add.s64 	%rd16, %rd2, %rd14;
	ld.global.f32 	%f50, [%rd16];
	add.f32 	%f51, %f49, %f50;
	add.s64 	%rd17, %rd1, %rd14;
	st.global.f32 	[%rd17], %f51;
	ld.global.f32 	%f52, [%rd15+4];
	ld.global.f32 	%f53, [%rd16+4];
	add.f32 	%f54, %f52, %f53;
	st.global.f32 	[%rd17+4], %f54;
	ld.global.f32 	%f55, [%rd15+8];
	ld.global.f32 	%f56, [%rd16+8];
	add.f32 	%f57, %f55, %f56;
	st.global.f32 	[%rd17+8], %f57;
	ld.global.f32 	%f58, [%rd15+12];
	ld.global.f32 	%f59, [%rd16+12];
	add.f32 	%f60, %f58, %f59;
	st.global.f32 	[%rd17+12], %f60;
	ld.global.f32 	%f61, [%rd15+16];
	ld.global.f32 	%f62, [%rd16+16];
	add.f32 	%f63, %f61, %f62;
	st.global.f32 	[%rd17+16], %f63;
	ld.global.f32 	%f64, [%rd15+20];
	ld.global.f32 	%f65, [%rd16+20];
	add.f32 	%f66, %f64, %f65;
	st.global.f32 	[%rd17+20], %f66;
	ld.global.f32 	%f67, [%rd15+24];
	ld.global.f32 	%f68, [%rd16+24];
	add.f32 	%f69, %f67, %f68;
	st.global.f32 	[%rd17+24], %f69;
	ld.global.f32 	%f70, [%rd15+28];
	ld.global.f32 	%f71, [%rd16+28];
	add.f32 	%f72, %f70, %f71;
	st.global.f32 	[%rd17+28], %f72;
	add.s32 	%r33, %r33, 8;
$L__BB2_7:
	setp.eq.s32 	%p6, %r11, 0;
	@%p6 bra 	$L__BB2_13;
	and.b32  	%r14, %r23, 3;
	setp.lt.u32 	%p7, %r11, 4;
	@%p7 bra 	$L__BB2_10;
	add.s32 	%r29, %r33, %r2;
	mul.wide.s32 	%rd18, %r29, 4;
	add.s64 	%rd19, %rd3, %rd18;
	ld.global.f32 	%f73, [%rd19];
	add.s64 	%rd20, %rd2, %rd18;
	ld.global.f32 	%f74, [%rd20];
	add.f32 	%f75, %f73, %f74;
	add.s64 	%rd21, %rd1, %rd18;
	st.global.f32 	[%rd21], %f75;
	ld.global.f32 	%f76, [%rd19+4];
	ld.global.f32 	%f77, [%rd20+4];
	add.f32 	%f78, %f76, %f77;
	st.global.f32 	[%rd21+4], %f78;
	ld.global.f32 	%f79, [%rd19+8];
	ld.global.f32 	%f80, [%rd20+8];
	add.f32 	%f81, %f79, %f80;
	st.global.f32 	[%rd21+8], %f81;
	ld.global.f32 	%f82, [%rd19+12];
	ld.global.f32 	%f83, [%rd20+12];
	add.f32 	%f84, %f82, %f83;
	st.global.f32 	[%rd21+12], %f84;
	add.s32 	%r33, %r33, 4;
$L__BB2_10:
	setp.eq.s32 	%p8, %r14, 0;
	@%p8 bra 	$L__BB2_13;
	add.s32 	%r36, %r33, %r2;
	neg.s32 	%r35, %r14;
$L__BB2_12:
	.pragma "nounroll";
	mul.wide.s32 	%rd22, %r36, 4;
	add.s64 	%rd23, %rd1, %rd22;
	add.s64 	%rd24, %rd2, %rd22;
	add.s64 	%rd25, %rd3, %rd22;
	ld.global.f32 	%f85, [%rd25];
	ld.global.f32 	%f86, [%rd24];
	add.f32 	%f87, %f85, %f86;
	st.global.f32 	[%rd23], %f87;
	add.s32 	%r36, %r36, 1;
	add.s32 	%r35, %r35, 1;
	setp.ne.s32 	%p9, %r35, 0;
	@%p9 bra 	$L__BB2_12;
$L__BB2_13:
	ret;

}


// ===== COMPILED SASS (sm_100) =====

	.target	sm_100

	.elftype	@"ET_EXEC"


//--------------------- .note.nv.tkinfo           --------------------------
	.section	.note.nv.tkinfo,"",@"SHT_NOTE"
	.sectionflags	@"SHF_NOTE_NV_TKINFO"
	.tkinfo
        /*0018*/ 	.word	0x00000002
        /*0030*/ 	.string	""
        /*0030*/ 	.string	"ptxas"
        /*0030*/ 	.string	"Cuda compilation tools, release 13.0, V13.0.88"
        /*0030*/ 	.string	"Build cuda_13.0.r13.0/compiler.36424714_0"
        /*0030*/ 	.string	"-arch sm_100 -m 64 "



//--------------------- .note.nv.cuinfo           --------------------------
	.section	.note.nv.cuinfo,"",@"SHT_NOTE"
	.sectionflags	@"SHF_NOTE_NV_CUINFO"
        /*0018*/ 	.short	0x0002
        /*001a*/ 	.short	0x0064
        /*001c*/ 	.short	0x0082
	.zero		2


//--------------------- .nv.info                  --------------------------
	.section	.nv.info,"",@"SHT_CUDA_INFO"
	.align	4


	//----- nvinfo : EIATTR_REGCOUNT
	.align		4
        /*0000*/ 	.byte	0x04, 0x2f
        /*0002*/ 	.short	(.L_1 - .L_0)
	.align		4
.L_0:
        /*0004*/ 	.word	index@(_Z7addMMv1PfS_S_j)
        /*0008*/ 	.word	0x0000000c


	//----- nvinfo : EIATTR_FRAME_SIZE
	.align		4
.L_1:
        /*000c*/ 	.byte	0x04, 0x11
        /*000e*/ 	.short	(.L_3 - .L_2)
	.align		4
.L_2:
        /*0010*/ 	.word	index@(_Z7addMMv1PfS_S_j)
        /*0014*/ 	.word	0x00000000


	//----- nvinfo : EIATTR_REGCOUNT
	.align		4
.L_3:
        /*0018*/ 	.byte	0x04, 0x2f
        /*001a*/ 	.short	(.L_5 - .L_4)
	.align		4
.L_4:
        /*001c*/ 	.word	index@(_Z7addMMv2PfS_S_j)
        /*0020*/ 	.word	0x0000001c


	//----- nvinfo : EIATTR_FRAME_SIZE
	.align		4
.L_5:
        /*0024*/ 	.byte	0x04, 0x11
        /*0026*/ 	.short	(.L_7 - .L_6)
	.align		4
.L_6:
        /*0028*/ 	.word	index@(_Z7addMMv2PfS_S_j)
        /*002c*/ 	.word	0x00000000


	//----- nvinfo : EIATTR_REGCOUNT
	.align		4
.L_7:
        /*0030*/ 	.byte	0x04, 0x2f
        /*0032*/ 	.short	(.L_9 - .L_8)
	.align		4
.L_8:
        /*0034*/ 	.word	index@(_Z7addMMv3PfS_S_j)
        /*0038*/ 	.word	0x00000014


	//----- nvinfo : EIATTR_FRAME_SIZE
	.align		4
.L_9:
        /*003c*/ 	.byte	0x04, 0x11
        /*003e*/ 	.short	(.L_11 - .L_10)
	.align		4
.L_10:
        /*0040*/ 	.word	index@(_Z7addMMv3PfS_S_j)
        /*0044*/ 	.word	0x00000000


	//----- nvinfo : EIATTR_MIN_STACK_SIZE
	.align		4
.L_11:
        /*0048*/ 	.byte	0x04, 0x12
        /*004a*/ 	.short	(.L_13 - .L_12)
	.align		4
.L_12:
        /*004c*/ 	.word	index@(_Z7addMMv3PfS_S_j)
        /*0050*/ 	.word	0x00000000


	//----- nvinfo : EIATTR_MIN_STACK_SIZE
	.align		4
.L_13:
        /*0054*/ 	.byte	0x04, 0x12
        /*0056*/ 	.short	(.L_15 - .L_14)
	.align		4
.L_14:
        /*0058*/ 	.word	index@(_Z7addMMv2PfS_S_j)
        /*005c*/ 	.word	0x00000000


	//----- nvinfo : EIATTR_MIN_STACK_SIZE
	.align		4
.L_15:
        /*0060*/ 	.byte	0x04, 0x12
        /*0062*/ 	.short	(.L_17 - .L_16)
	.align		4
.L_16:
        /*0064*/ 	.word	index@(_Z7addMMv1PfS_S_j)
        /*0068*/ 	.word	0x00000000
.L_17:


//--------------------- .nv.compat                --------------------------
	.section	.nv.compat,"",@"SHT_CUDA_COMPAT_INFO"
	.align	4
        /*0000*/ 	.byte	0x02, 0x09, 0x00, 0x00, 0x02, 0x02, 0x01, 0x00, 0x02, 0x05, 0x05, 0x00, 0x03, 0x07, 0x01, 0x01
        /*0010*/ 	.byte	0x02, 0x03, 0x00, 0x00, 0x02, 0x06, 0x01, 0x00, 0x04, 0x0b, 0x08, 0x00, 0x09, 0x00, 0x00, 0x00
        /*0020*/ 	.byte	0x00, 0x00, 0x00, 0x00


//--------------------- .nv.info._Z7addMMv3PfS_S_j --------------------------
	.section	.nv.info._Z7addMMv3PfS_S_j,"",@"SHT_CUDA_INFO"
	.sectionflags	@""
	.align	4


	//----- nvinfo : EIATTR_CUDA_API_VERSION
	.align		4
        /*0000*/ 	.byte	0x04, 0x37
        /*0002*/ 	.short	(.L_19 - .L_18)
.L_18:
        /*0004*/ 	.word	0x00000082


	//----- nvinfo : EIATTR_KPARAM_INFO
	.align		4
.L_19:
        /*0008*/ 	.byte	0x04, 0x17
        /*000a*/ 	.short	(.L_21 - .L_20)
.L_20:
        /*000c*/ 	.word	0x00000000
        /*0010*/ 	.short	0x0003
        /*0012*/ 	.short	0x0018
        /*0014*/ 	.byte	0x00, 0xf0, 0x11, 0x00


	//----- nvinfo : EIATTR_KPARAM_INFO
	.align		4
.L_21:
        /*0018*/ 	.byte	0x04, 0x17
        /*001a*/ 	.short	(.L_23 - .L_22)
.L_22:
        /*001c*/ 	.word	0x00000000
        /*0020*/ 	.short	0x0002
        /*0022*/ 	.short	0x0010
        /*0024*/ 	.byte	0x00, 0xf5, 0x21, 0x00


	//----- nvinfo : EIATTR_KPARAM_INFO
	.align		4
.L_23:
        /*0028*/ 	.byte	0x04, 0x17
        /*002a*/ 	.short	(.L_25 - .L_24)
.L_24:
        /*002c*/ 	.word	0x00000000
        /*0030*/ 	.short	0x0001
        /*0032*/ 	.short	0x0008
        /*0034*/ 	.byte	0x00, 0xf5, 0x21, 0x00


	//----- nvinfo : EIATTR_KPARAM_INFO
	.align		4
.L_25:
        /*0038*/ 	.byte	0x04, 0x17
        /*003a*/ 	.short	(.L_27 - .L_26)
.L_26:
        /*003c*/ 	.word	0x00000000
        /*0040*/ 	.short	0x0000
        /*0042*/ 	.short	0x0000
        /*0044*/ 	.byte	0x00, 0xf5, 0x21, 0x00


	//----- nvinfo : EIATTR_SPARSE_MMA_MASK
	.align		4
.L_27:
        /*0048*/ 	.byte	0x03, 0x50
        /*004a*/ 	.short	0x0000


	//----- nvinfo : EIATTR_MAXREG_COUNT
	.align		4
        /*004c*/ 	.byte	0x03, 0x1b
        /*004e*/ 	.short	0x00ff


	//----- nvinfo : EIATTR_MERCURY_ISA_VERSION
	.align		4
        /*0050*/ 	.byte	0x03, 0x5f
        /*0052*/ 	.short	0x0101


	//----- nvinfo : EIATTR_VRC_CTA_INIT_COUNT
	.align		4
        /*0054*/ 	.byte	0x02, 0x4a
	.zero		1
	.zero		1


	//----- nvinfo : EIATTR_EXIT_INSTR_OFFSETS
	.align		4
        /*0058*/ 	.byte	0x04, 0x1c
        /*005a*/ 	.short	(.L_29 - .L_28)


	//   ....[0]....
.L_28:
        /*005c*/ 	.word	0x00000070


	//   ....[1]....
        /*0060*/ 	.word	0x00000670


	//   ....[2]....
        /*0064*/ 	.word	0x00000940


	//   ....[3]....
        /*0068*/ 	.word	0x00000b10


	//   ....[4]....
        /*006c*/ 	.word	0x00000c20


	//----- nvinfo : EIATTR_CBANK_PARAM_SIZE
	.align		4
.L_29:
        /*0070*/ 	.byte	0x03, 0x19
        /*0072*/ 	.short	0x001c


	//----- nvinfo : EIATTR_PARAM_CBANK
	.align		4
        /*0074*/ 	.byte	0x04, 0x0a
        /*0076*/ 	.short	(.L_31 - .L_30)
	.align		4
.L_30:
        /*0078*/ 	.word	index@(.nv.constant0._Z7addMMv3PfS_S_j)
        /*007c*/ 	.short	0x0380
        /*007e*/ 	.short	0x001c


	//----- nvinfo : EIATTR_SW_WAR
	.align		4
.L_31:
        /*0080*/ 	.byte	0x04, 0x36
        /*0082*/ 	.short	(.L_33 - .L_32)
.L_32:
        /*0084*/ 	.word	0x00000008
.L_33:


//--------------------- .nv.info._Z7addMMv2PfS_S_j --------------------------
	.section	.nv.info._Z7addMMv2PfS_S_j,"",@"SHT_CUDA_INFO"
	.sectionflags	@""
	.align	4


	//----- nvinfo : EIATTR_CUDA_API_VERSION
	.align		4
        /*0000*/ 	.byte	0x04, 0x37
        /*0002*/ 	.short	(.L_35 - .L_34)
.L_34:
        /*0004*/ 	.word	0x00000082


	//----- nvinfo : EIATTR_KPARAM_INFO
	.align		4
.L_35:
        /*0008*/ 	.byte	0x04, 0x17
        /*000a*/ 	.short	(.L_37 - .L_36)
.L_36:
        /*000c*/ 	.word	0x00000000
        /*0010*/ 	.short	0x0003
        /*0012*/ 	.short	0x0018
        /*0014*/ 	.byte	0x00, 0xf0, 0x11, 0x00


	//----- nvinfo : EIATTR_KPARAM_INFO
	.align		4
.L_37:
        /*0018*/ 	.byte	0x04, 0x17
        /*001a*/ 	.short	(.L_39 - .L_38)
.L_38:
        /*001c*/ 	.word	0x00000000
        /*0020*/ 	.short	0x0002
        /*0022*/ 	.short	0x0010
        /*0024*/ 	.byte	0x00, 0xf5, 0x21, 0x00


	//----- nvinfo : EIATTR_KPARAM_INFO
	.align		4
.L_39:
        /*0028*/ 	.byte	0x04, 0x17
        /*002a*/ 	.short	(.L_41 - .L_40)
.L_40:
        /*002c*/ 	.word	0x00000000
        /*0030*/ 	.short	0x0001
        /*0032*/ 	.short	0x0008
        /*0034*/ 	.byte	0x00, 0xf5, 0x21, 0x00


	//----- nvinfo : EIATTR_KPARAM_INFO
	.align		4
.L_41:
        /*0038*/ 	.byte	0x04, 0x17
        /*003a*/ 	.short	(.L_43 - .L_42)
.L_42:
        /*003c*/ 	.word	0x00000000
        /*0040*/ 	.short	0x0000
        /*0042*/ 	.short	0x0000
        /*0044*/ 	.byte	0x00, 0xf5, 0x21, 0x00


	//----- nvinfo : EIATTR_SPARSE_MMA_MASK
	.align		4
.L_43:
        /*0048*/ 	.byte	0x03, 0x50
        /*004a*/ 	.short	0x0000


	//----- nvinfo : EIATTR_MAXREG_COUNT
	.align		4
        /*004c*/ 	.byte	0x03, 0x1b
        /*004e*/ 	.short	0x00ff


	//----- nvinfo : EIATTR_MERCURY_ISA_VERSION
	.align		4
        /*0050*/ 	.byte	0x03, 0x5f
        /*0052*/ 	.short	0x0101


	//----- nvinfo : EIATTR_VRC_CTA_INIT_COUNT
	.align		4
        /*0054*/ 	.byte	0x02, 0x4a
	.zero		1
	.zero		1


	//----- nvinfo : EIATTR_EXIT_INSTR_OFFSETS
	.align		4
        /*0058*/ 	.byte	0x04, 0x1c
        /*005a*/ 	.short	(.L_45 - .L_44)


	//   ....[0]....
.L_44:
        /*005c*/ 	.word	0x00000070


	//   ....[1]....
        /*0060*/ 	.word	0x00000890


	//   ....[2]....
        /*0064*/ 	.word	0x00000cb0


	//   ....[3]....
        /*0068*/ 	.word	0x00000f10


	//   ....[4]....
        /*006c*/ 	.word	0x00001020


	//----- nvinfo : EIATTR_CBANK_PARAM_SIZE
	.align		4
.L_45:
        /*0070*/ 	.byte	0x03, 0x19
        /*0072*/ 	.short	0x001c


	//----- nvinfo : EIATTR_PARAM_CBANK
	.align		4
        /*0074*/ 	.byte	0x04, 0x0a
        /*0076*/ 	.short	(.L_47 - .L_46)
	.align		4
.L_46:
        /*0078*/ 	.word	index@(.nv.constant0._Z7addMMv2PfS_S_j)
        /*007c*/ 	.short	0x0380
        /*007e*/ 	.short	0x001c


	//----- nvinfo : EIATTR_SW_WAR
	.align		4
.L_47:
        /*0080*/ 	.byte	0x04, 0x36
        /*0082*/ 	.short	(.L_49 - .L_48)
.L_48:
        /*0084*/ 	.word	0x00000008
.L_49:


//--------------------- .nv.info._Z7addMMv1PfS_S_j --------------------------
	.section	.nv.info._Z7addMMv1PfS_S_j,"",@"SHT_CUDA_INFO"
	.sectionflags	@""
	.align	4


	//----- nvinfo : EIATTR_CUDA_API_VERSION
	.align		4
        /*0000*/ 	.byte	0x04, 0x37
        /*0002*/ 	.short	(.L_51 - .L_50)
.L_50:
        /*0004*/ 	.word	0x00000082


	//----- nvinfo : EIATTR_KPARAM_INFO
	.align		4
.L_51:
        /*0008*/ 	.byte	0x04, 0x17
        /*000a*/ 	.short	(.L_53 - .L_52)
.L_52:
        /*000c*/ 	.word	0x00000000
        /*0010*/ 	.short	0x0003
        /*0012*/ 	.short	0x0018
        /*0014*/ 	.byte	0x00, 0xf0, 0x11, 0x00


	//----- nvinfo : EIATTR_KPARAM_INFO
	.align		4
.L_53:
        /*0018*/ 	.byte	0x04, 0x17
        /*001a*/ 	.short	(.L_55 - .L_54)
.L_54:
        /*001c*/ 	.word	0x00000000
        /*0020*/ 	.short	0x0002
        /*0022*/ 	.short	0x0010
        /*0024*/ 	.byte	0x00, 0xf5, 0x21, 0x00


	//----- nvinfo : EIATTR_KPARAM_INFO
	.align		4
.L_55:
        /*0028*/ 	.byte	0x04, 0x17
        /*002a*/ 	.short	(.L_57 - .L_56)
.L_56:
        /*002c*/ 	.word	0x00000000
        /*0030*/ 	.short	0x0001
        /*0032*/ 	.short	0x0008
        /*0034*/ 	.byte	0x00, 0xf5, 0x21, 0x00


	//----- nvinfo : EIATTR_KPARAM_INFO
	.align		4
.L_57:
        /*0038*/ 	.byte	0x04, 0x17
        /*003a*/ 	.short	(.L_59 - .L_58)
.L_58:
        /*003c*/ 	.word	0x00000000
        /*0040*/ 	.short	0x0000
        /*0042*/ 	.short	0x0000
        /*0044*/ 	.byte	0x00, 0xf5, 0x21, 0x00


	//----- nvinfo : EIATTR_SPARSE_MMA_MASK
	.align		4
.L_59:
        /*0048*/ 	.byte	0x03, 0x50
        /*004a*/ 	.short	0x0000


	//----- nvinfo : EIATTR_MAXREG_COUNT
	.align		4
        /*004c*/ 	.byte	0x03, 0x1b
        /*004e*/ 	.short	0x00ff


	//----- nvinfo : EIATTR_MERCURY_ISA_VERSION
	.align		4
        /*0050*/ 	.byte	0x03, 0x5f
        /*0052*/ 	.short	0x0101


	//----- nvinfo : EIATTR_VRC_CTA_INIT_COUNT
	.align		4
        /*0054*/ 	.byte	0x02, 0x4a
	.zero		1
	.zero		1


	//----- nvinfo : EIATTR_EXIT_INSTR_OFFSETS
	.align		4
        /*0058*/ 	.byte	0x04, 0x1c
        /*005a*/ 	.short	(.L_61 - .L_60)


	//   ....[0]....
.L_60:
        /*005c*/ 	.word	0x00000070


	//   ....[1]....
        /*0060*/ 	.word	0x00000130


	//----- nvinfo : EIATTR_CBANK_PARAM_SIZE
	.align		4
.L_61:
        /*0064*/ 	.byte	0x03, 0x19
        /*0066*/ 	.short	0x001c


	//----- nvinfo : EIATTR_PARAM_CBANK
	.align		4
        /*0068*/ 	.byte	0x04, 0x0a
        /*006a*/ 	.short	(.L_63 - .L_62)
	.align		4
.L_62:
        /*006c*/ 	.word	index@(.nv.constant0._Z7addMMv1PfS_S_j)
        /*0070*/ 	.short	0x0380
        /*0072*/ 	.short	0x001c


	//----- nvinfo : EIATTR_SW_WAR
	.align		4
.L_63:
        /*0074*/ 	.byte	0x04, 0x36
        /*0076*/ 	.short	(.L_65 - .L_64)
.L_64:
        /*0078*/ 	.word	0x00000008
.L_65:


//--------------------- .nv.callgraph             --------------------------
	.section	.nv.callgraph,"",@"SHT_CUDA_CALLGRAPH"
	.align	4
	.sectionentsize	8
	.align		4
        /*0000*/ 	.word	0x00000000
	.align		4
        /*0004*/ 	.word	0xffffffff
	.align		4
        /*0008*/ 	.word	0x00000000
	.align		4
        /*000c*/ 	.word	0xfffffffe
	.align		4
        /*0010*/ 	.word	0x00000000
	.align		4
        /*0014*/ 	.word	0xfffffffd
	.align		4
        /*0018*/ 	.word	0x00000000
	.align		4
        /*001c*/ 	.word	0xfffffffc


//--------------------- .text._Z7addMMv3PfS_S_j   --------------------------
	.section	.text._Z7addMMv3PfS_S_j,"ax",@progbits
	.align	128
        .global         _Z7addMMv3PfS_S_j
        .type           _Z7addMMv3PfS_S_j,@function
        .size           _Z7addMMv3PfS_S_j,(.L_x_13 - _Z7addMMv3PfS_S_j)
        .other          _Z7addMMv3PfS_S_j,@"STO_CUDA_ENTRY STV_DEFAULT"
_Z7addMMv3PfS_S_j:
.text._Z7addMMv3PfS_S_j:
[----:B------:R-:W-:Y:S01]  /*0000*/  LDC R1, c[0x0][0x37c] ;  /* 0x0000df00ff017b82 */ /* 0x000fe20000000800 */
[----:B------:R-:W0:Y:S01]  /*0010*/  S2R R0, SR_CTAID.X ;  /* 0x0000000000007919 */ /* 0x000e220000002500 */
[----:B------:R-:W0:Y:S01]  /*0020*/  LDCU UR4, c[0x0][0x360] ;  /* 0x00006c00ff0477ac */ /* 0x000e220008000800 */
[----:B------:R-:W0:Y:S01]  /*0030*/  S2R R3, SR_TID.X ;  /* 0x0000000000037919 */ /* 0x000e220000002100 */
[----:B------:R-:W1:Y:S01]  /*0040*/  LDCU UR11, c[0x0][0x398] ;  /* 0x00007300ff0b77ac */ /* 0x000e620008000800 */
[----:B0-----:R-:W-:-:S05]  /*0050*/  IMAD R0, R0, UR4, R3 ;  /* 0x0000000400007c24 */ /* 0x001fca000f8e0203 */
[----:B-1----:R-:W-:-:S13]  /*0060*/  ISETP.GE.U32.AND P0, PT, R0, UR11, PT ;  /* 0x0000000b00007c0c */ /* 0x002fda000bf06070 */
[----:B------:R-:W-:Y:S05]  /*0070*/  @P0 EXIT ;  /* 0x000000000000094d */ /* 0x000fea0003800000 */
[----:B------:R-:W-:Y:S02]  /*0080*/  UISETP.GE.U32.AND UP0, UPT, UR11, 0x10, UPT ;  /* 0x000000100b00788c */ /* 0x000fe4000bf06070 */
[----:B------:R-:W-:Y:S01]  /*0090*/  IMAD R0, R0, UR11, RZ ;  /* 0x0000000b00007c24 */ /* 0x000fe2000f8e02ff */
[----:B------:R-:W-:Y:S01]  /*00a0*/  ULOP3.LUT UR14, UR11, 0xf, URZ, 0xc0, !UPT ;  /* 0x0000000f0b0e7892 */ /* 0x000fe2000f8ec0ff */
[----:B------:R-:W-:Y:S01]  /*00b0*/  UMOV UR4, URZ ;  /* 0x000000ff00047c82 */ /* 0x000fe20008000000 */
[----:B------:R-:W0:Y:S04]  /*00c0*/  LDCU.64 UR20, c[0x0][0x358] ;  /* 0x00006b00ff1477ac */ /* 0x000e280008000a00 */
[----:B------:R-:W-:Y:S06]  /*00d0*/  BRA.U !UP0, `(.L_x_0) ;  /* 0x0000000508607547 */ /* 0x000fec000b800000 */
[----:B------:R-:W1:Y:S01]  /*00e0*/  LDCU.128 UR16, c[0x0][0x380] ;  /* 0x00007000ff1077ac */ /* 0x000e620008000c00 */
[----:B------:R-:W-:Y:S01]  /*00f0*/  MOV R8, R0 ;  /* 0x0000000000087202 */ /* 0x000fe20000000f00 */
[----:B------:R-:W2:Y:S01]  /*0100*/  LDCU.64 UR12, c[0x0][0x390] ;  /* 0x00007200ff0c77ac */ /* 0x000ea20008000a00 */
[----:B------:R-:W-:Y:S02]  /*0110*/  ULOP3.LUT UR4, UR11, 0xfffffff0, URZ, 0xc0, !UPT ;  /* 0xfffffff00b047892 */ /* 0x000fe4000f8ec0ff */
[----:B-1----:R-:W-:Y:S02]  /*0120*/  UIADD3 UR7, UP1, UPT, UR16, 0x20, URZ ;  /* 0x0000002010077890 */ /* 0x002fe4000ff3e0ff */
[----:B------:R-:W-:Y:S02]  /*0130*/  UIADD3 UR5, UP2, UPT, UR18, 0x20, URZ ;  /* 0x0000002012057890 */ /* 0x000fe4000ff5e0ff */
[----:B--2---:R-:W-:Y:S02]  /*0140*/  UIADD3 UR9, UP0, UPT, UR12, 0x20, URZ ;  /* 0x000000200c097890 */ /* 0x004fe4000ff1e0ff */
[----:B------:R-:W-:-:S02]  /*0150*/  UIADD3.X UR8, UPT, UPT, URZ, UR17, URZ, UP1, !UPT ;  /* 0x00000011ff087290 */ /* 0x000fc40008ffe4ff */
[----:B------:R-:W-:Y:S02]  /*0160*/  UIADD3.X UR6, UPT, UPT, URZ, UR19, URZ, UP2, !UPT ;  /* 0x00000013ff067290 */ /* 0x000fe400097fe4ff */
[----:B------:R-:W-:Y:S02]  /*0170*/  UIADD3.X UR10, UPT, UPT, URZ, UR13, URZ, UP0, !UPT ;  /* 0x0000000dff0a7290 */ /* 0x000fe400087fe4ff */
[----:B------:R-:W-:-:S12]  /*0180*/  UIADD3 UR12, UPT, UPT, -UR4, URZ, URZ ;  /* 0x000000ff040c7290 */ /* 0x000fd8000fffe1ff */
.L_x_1:
[----:B------:R-:W-:Y:S02]  /*0190*/  MOV R2, UR9 ;  /* 0x0000000900027c02 */ /* 0x000fe40008000f00 */
[----:B------:R-:W-:Y:S02]  /*01a0*/  MOV R3, UR10 ;  /* 0x0000000a00037c02 */ /* 0x000fe40008000f00 */
[----:B------:R-:W-:Y:S02]  /*01b0*/  MOV R4, UR7 ;  /* 0x0000000700047c02 */ /* 0x000fe40008000f00 */
[----:B------:R-:W-:Y:S01]  /*01c0*/  MOV R5, UR8 ;  /* 0x0000000800057c02 */ /* 0x000fe20008000f00 */
[----:B------:R-:W-:-:S04]  /*01d0*/  IMAD.WIDE R2, R8, 0x4, R2 ;  /* 0x0000000408027825 */ /* 0x000fc800078e0202 */
[----:B------:R-:W-:Y:S01]  /*01e0*/  IMAD.WIDE R4, R8, 0x4, R4 ;  /* 0x0000000408047825 */ /* 0x000fe200078e0204 */
[----:B0---4-:R-:W2:Y:S04]  /*01f0*/  LDG.E R9, desc[UR20][R2.64+-0x20] ;  /* 0xffffe01402097981 */ /* 0x011ea8000c1e1900 */
[----:B------:R-:W2:Y:S01]  /*0200*/  LDG.E R10, desc[UR20][R4.64+-0x20] ;  /* 0xffffe014040a7981 */ /* 0x000ea2000c1e1900 */
[----:B------:R-:W-:Y:S02]  /*0210*/  MOV R6, UR5 ;  /* 0x0000000500067c02 */ /* 0x000fe40008000f00 */
[----:B------:R-:W-:-:S03]  /*0220*/  MOV R7, UR6 ;  /* 0x0000000600077c02 */ /* 0x000fc60008000f00 */
[----:B------:R-:W-:-:S04]  /*0230*/  IMAD.WIDE R6, R8, 0x4, R6 ;  /* 0x0000000408067825 */ /* 0x000fc800078e0206 */
[----:B--2---:R-:W-:-:S05]  /*0240*/  FADD R9, R9, R10 ;  /* 0x0000000a09097221 */ /* 0x004fca0000000000 */
[----:B------:R0:W-:Y:S04]  /*0250*/  STG.E desc[UR20][R6.64+-0x20], R9 ;  /* 0xffffe00906007986 */ /* 0x0001e8000c101914 */
[----:B------:R-:W2:Y:S04]  /*0260*/  LDG.E R10, desc[UR20][R2.64+-0x1c] ;  /* 0xffffe414020a7981 */ /* 0x000ea8000c1e1900 */
[----:B------:R-:W2:Y:S02]  /*0270*/  LDG.E R11, desc[UR20][R4.64+-0x1c] ;  /* 0xffffe414040b7981 */ /* 0x000ea4000c1e1900 */
[----:B--2---:R-:W-:-:S05]  /*0280*/  FADD R11, R10, R11 ;  /* 0x0000000b0a0b7221 */ /* 0x004fca0000000000 */
[----:B------:R1:W-:Y:S04]  /*0290*/  STG.E desc[UR20][R6.64+-0x1c], R11 ;  /* 0xffffe40b06007986 */ /* 0x0003e8000c101914 */
[----:B------:R-:W2:Y:S04]  /*02a0*/  LDG.E R10, desc[UR20][R2.64+-0x18] ;  /* 0xffffe814020a7981 */ /* 0x000ea8000c1e1900 */
[----:B------:R-:W2:Y:S02]  /*02b0*/  LDG.E R13, desc[UR20][R4.64+-0x18] ;  /* 0xffffe814040d7981 */ /* 0x000ea4000c1e1900 */
[----:B--2---:R-:W-:-:S05]  /*02c0*/  FADD R13, R10, R13 ;  /* 0x0000000d0a0d7221 */ /* 0x004fca0000000000 */
[----:B------:R2:W-:Y:S04]  /*02d0*/  STG.E desc[UR20][R6.64+-0x18], R13 ;  /* 0xffffe80d06007986 */ /* 0x0005e8000c101914 */
[----:B------:R-:W3:Y:S04]  /*02e0*/  LDG.E R10, desc[UR20][R2.64+-0x14] ;  /* 0xffffec14020a7981 */ /* 0x000ee8000c1e1900 */
[----:B------:R-:W3:Y:S02]  /*02f0*/  LDG.E R15, desc[UR20][R4.64+-0x14] ;  /* 0xffffec14040f7981 */ /* 0x000ee4000c1e1900 */
[----:B---3--:R-:W-:-:S05]  /*0300*/  FADD R15, R10, R15 ;  /* 0x0000000f0a0f7221 */ /* 0x008fca0000000000 */
[----:B------:R3:W-:Y:S04]  /*0310*/  STG.E desc[UR20][R6.64+-0x14], R15 ;  /* 0xffffec0f06007986 */ /* 0x0007e8000c101914 */
[----:B0-----:R-:W4:Y:S04]  /*0320*/  LDG.E R9, desc[UR20][R2.64+-0x10] ;  /* 0xfffff01402097981 */ /* 0x001f28000c1e1900 */
[----:B------:R-:W4:Y:S02]  /*0330*/  LDG.E R10, desc[UR20][R4.64+-0x10] ;  /* 0xfffff014040a7981 */ /* 0x000f24000c1e1900 */
[----:B----4-:R-:W-:-:S05]  /*0340*/  FADD R9, R9, R10 ;  /* 0x0000000a09097221 */ /* 0x010fca0000000000 */
[----:B------:R0:W-:Y:S04]  /*0350*/  STG.E desc[UR20][R6.64+-0x10], R9 ;  /* 0xfffff00906007986 */ /* 0x0001e8000c101914 */
[----:B------:R-:W4:Y:S04]  /*0360*/  LDG.E R10, desc[UR20][R2.64+-0xc] ;  /* 0xfffff414020a7981 */ /* 0x000f28000c1e1900 */
[----:B-1----:R-:W4:Y:S02]  /*0370*/  LDG.E R11, desc[UR20][R4.64+-0xc] ;  /* 0xfffff414040b7981 */ /* 0x002f24000c1e1900 */
[----:B----4-:R-:W-:-:S05]  /*0380*/  FADD R11, R10, R11 ;  /* 0x0000000b0a0b7221 */ /* 0x010fca0000000000 */
[----:B------:R1:W-:Y:S04]  /*0390*/  STG.E desc[UR20][R6.64+-0xc], R11 ;  /* 0xfffff40b06007986 */ /* 0x0003e8000c101914 */
[----:B------:R-:W4:Y:S04]  /*03a0*/  LDG.E R10, desc[UR20][R2.64+-0x8] ;  /* 0xfffff814020a7981 */ /* 0x000f28000c1e1900 */
[----:B--2---:R-:W4:Y:S02]  /*03b0*/  LDG.E R13, desc[UR20][R4.64+-0x8] ;  /* 0xfffff814040d7981 */ /* 0x004f24000c1e1900 */
[----:B----4-:R-:W-:-:S05]  /*03c0*/  FADD R13, R10, R13 ;  /* 0x0000000d0a0d7221 */ /* 0x010fca0000000000 */
[----:B------:R2:W-:Y:S04]  /*03d0*/  STG.E desc[UR20][R6.64+-0x8], R13 ;  /* 0xfffff80d06007986 */ /* 0x0005e8000c101914 */
[----:B------:R-:W4:Y:S04]  /*03e0*/  LDG.E R10, desc[UR20][R2.64+-0x4] ;  /* 0xfffffc14020a7981 */ /* 0x000f28000c1e1900 */
[----:B---3--:R-:W4:Y:S02]  /*03f0*/  LDG.E R15, desc[UR20][R4.64+-0x4] ;  /* 0xfffffc14040f7981 */ /* 0x008f24000c1e1900 */
[----:B----4-:R-:W-:-:S05]  /*0400*/  FADD R15, R10, R15 ;  /* 0x0000000f0a0f7221 */ /* 0x010fca0000000000 */
        /* <DEDUP_REMOVED lines=21> */
[----:B------:R-:W5:Y:S04]  /*0560*/  LDG.E R10, desc[UR20][R2.64+0x14] ;  /* 0x00001414020a7981 */ /* 0x000f68000c1e1900 */
[----:B-1----:R-:W5:Y:S02]  /*0570*/  LDG.E R11, desc[UR20][R4.64+0x14] ;  /* 0x00001414040b7981 */ /* 0x002f64000c1e1900 */
[----:B-----5:R-:W-:-:S05]  /*0580*/  FADD R11, R10, R11 ;  /* 0x0000000b0a0b7221 */ /* 0x020fca0000000000 */
[----:B------:R4:W-:Y:S04]  /*0590*/  STG.E desc[UR20][R6.64+0x14], R11 ;  /* 0x0000140b06007986 */ /* 0x0009e8000c101914 */
[----:B------:R-:W5:Y:S04]  /*05a0*/  LDG.E R10, desc[UR20][R2.64+0x18] ;  /* 0x00001814020a7981 */ /* 0x000f68000c1e1900 */
[----:B--2---:R-:W5:Y:S02]  /*05b0*/  LDG.E R13, desc[UR20][R4.64+0x18] ;  /* 0x00001814040d7981 */ /* 0x004f64000c1e1900 */
[----:B-----5:R-:W-:-:S05]  /*05c0*/  FADD R13, R10, R13 ;  /* 0x0000000d0a0d7221 */ /* 0x020fca0000000000 */
[----:B------:R4:W-:Y:S04]  /*05d0*/  STG.E desc[UR20][R6.64+0x18], R13 ;  /* 0x0000180d06007986 */ /* 0x0009e8000c101914 */
[----:B------:R-:W2:Y:S04]  /*05e0*/  LDG.E R10, desc[UR20][R2.64+0x1c] ;  /* 0x00001c14020a7981 */ /* 0x000ea8000c1e1900 */
[----:B---3--:R-:W2:Y:S01]  /*05f0*/  LDG.E R15, desc[UR20][R4.64+0x1c] ;  /* 0x00001c14040f7981 */ /* 0x008ea2000c1e1900 */
[----:B------:R-:W-:Y:S01]  /*0600*/  UIADD3 UR12, UPT, UPT, UR12, 0x10, URZ ;  /* 0x000000100c0c7890 */ /* 0x000fe2000fffe0ff */
[----:B------:R-:W-:-:S03]  /*0610*/  IADD3 R8, PT, PT, R8, 0x10, RZ ;  /* 0x0000001008087810 */ /* 0x000fc60007ffe0ff */
[----:B------:R-:W-:Y:S01]  /*0620*/  UISETP.NE.AND UP0, UPT, UR12, URZ, UPT ;  /* 0x000000ff0c00728c */ /* 0x000fe2000bf05270 */
[----:B--2---:R-:W-:-:S05]  /*0630*/  FADD R15, R10, R15 ;  /* 0x0000000f0a0f7221 */ /* 0x004fca0000000000 */
[----:B------:R4:W-:Y:S03]  /*0640*/  STG.E desc[UR20][R6.64+0x1c], R15 ;  /* 0x00001c0f06007986 */ /* 0x0009e6000c101914 */
[----:B------:R-:W-:Y:S05]  /*0650*/  BRA.U UP0, `(.L_x_1) ;  /* 0xfffffff900cc7547 */ /* 0x000fea000b83ffff */
.L_x_0:
[----:B------:R-:W-:-:S13]  /*0660*/  ISETP.NE.AND P0, PT, RZ, UR14, PT ;  /* 0x0000000eff007c0c */ /* 0x000fda000bf05270 */
[----:B0-----:R-:W-:Y:S05]  /*0670*/  @!P0 EXIT ;  /* 0x000000000000894d */ /* 0x001fea0003800000 */
[----:B------:R-:W-:Y:S02]  /*0680*/  UISETP.GE.U32.AND UP0, UPT, UR14, 0x8, UPT ;  /* 0x000000080e00788c */ /* 0x000fe4000bf06070 */
[----:B------:R-:W-:-:S07]  /*0690*/  ULOP3.LUT UR5, UR11, 0x7, URZ, 0xc0, !UPT ;  /* 0x000000070b057892 */ /* 0x000fce000f8ec0ff */
[----:B------:R-:W-:Y:S05]  /*06a0*/  BRA.U !UP0, `(.L_x_2) ;  /* 0x0000000108a07547 */ /* 0x000fea000b800000 */
[----:B------:R-:W0:Y:S01]  /*06b0*/  LDC.64 R2, c[0x0][0x390] ;  /* 0x0000e400ff027b82 */ /* 0x000e220000000a00 */
[----:B----4-:R-:W-:-:S07]  /*06c0*/  IADD3 R9, PT, PT, R0, UR4, RZ ;  /* 0x0000000400097c10 */ /* 0x010fce000fffe0ff */
[----:B------:R-:W1:Y:S08]  /*06d0*/  LDC.64 R4, c[0x0][0x380] ;  /* 0x0000e000ff047b82 */ /* 0x000e700000000a00 */
[----:B------:R-:W2:Y:S01]  /*06e0*/  LDC.64 R6, c[0x0][0x388] ;  /* 0x0000e200ff067b82 */ /* 0x000ea20000000a00 */
[----:B0-----:R-:W-:-:S05]  /*06f0*/  IMAD.WIDE R2, R9, 0x4, R2 ;  /* 0x0000000409027825 */ /* 0x001fca00078e0202 */
[----:B------:R-:W3:Y:S01]  /*0700*/  LDG.E R8, desc[UR20][R2.64] ;  /* 0x0000001402087981 */ /* 0x000ee2000c1e1900 */
[----:B-1----:R-:W-:-:S05]  /*0710*/  IMAD.WIDE R4, R9, 0x4, R4 ;  /* 0x0000000409047825 */ /* 0x002fca00078e0204 */
[----:B------:R-:W3:Y:S01]  /*0720*/  LDG.E R11, desc[UR20][R4.64] ;  /* 0x00000014040b7981 */ /* 0x000ee2000c1e1900 */
[----:B--2---:R-:W-:-:S04]  /*0730*/  IMAD.WIDE R6, R9, 0x4, R6 ;  /* 0x0000000409067825 */ /* 0x004fc800078e0206 */
[----:B---3--:R-:W-:-:S05]  /*0740*/  FADD R11, R8, R11 ;  /* 0x0000000b080b7221 */ /* 0x008fca0000000000 */
        /* <DEDUP_REMOVED lines=13> */
[----:B------:R-:W4:Y:S04]  /*0820*/  LDG.E R8, desc[UR20][R2.64+0x10] ;  /* 0x0000101402087981 */ /* 0x000f28000c1e1900 */
[----:B0-----:R-:W4:Y:S02]  /*0830*/  LDG.E R11, desc[UR20][R4.64+0x10] ;  /* 0x00001014040b7981 */ /* 0x001f24000c1e1900 */
        /* <DEDUP_REMOVED lines=10> */
[----:B------:R-:W2:Y:S04]  /*08e0*/  LDG.E R8, desc[UR20][R2.64+0x1c] ;  /* 0x00001c1402087981 */ /* 0x000ea8000c1e1900 */
[----:B---3--:R-:W2:Y:S01]  /*08f0*/  LDG.E R15, desc[UR20][R4.64+0x1c] ;  /* 0x00001c14040f7981 */ /* 0x008ea2000c1e1900 */
[----:B------:R-:W-:Y:S01]  /*0900*/  UIADD3 UR4, UPT, UPT, UR4, 0x8, URZ ;  /* 0x0000000804047890 */ /* 0x000fe2000fffe0ff */
[----:B--2---:R-:W-:-:S05]  /*0910*/  FADD R15, R8, R15 ;  /* 0x0000000f080f7221 */ /* 0x004fca0000000000 */
[----:B------:R0:W-:Y:S06]  /*0920*/  STG.E desc[UR20][R6.64+0x1c], R15 ;  /* 0x00001c0f06007986 */ /* 0x0001ec000c101914 */
.L_x_2:
[----:B------:R-:W-:-:S13]  /*0930*/  ISETP.NE.AND P0, PT, RZ, UR5, PT ;  /* 0x00000005ff007c0c */ /* 0x000fda000bf05270 */
[----:B------:R-:W-:Y:S05]  /*0940*/  @!P0 EXIT ;  /* 0x000000000000894d */ /* 0x000fea0003800000 */
[----:B------:R-:W-:Y:S02]  /*0950*/  UISETP.GE.U32.AND UP0, UPT, UR5, 0x4, UPT ;  /* 0x000000040500788c */ /* 0x000fe4000bf06070 */
[----:B------:R-:W-:-:S07]  /*0960*/  ULOP3.LUT UR5, UR11, 0x3, URZ, 0xc0, !UPT ;  /* 0x000000030b057892 */ /* 0x000fce000f8ec0ff */
[----:B------:R-:W-:Y:S05]  /*0970*/  BRA.U !UP0, `(.L_x_3) ;  /* 0x0000000108607547 */ /* 0x000fea000b800000 */
[----:B------:R-:W1:Y:S01]  /*0980*/  LDC.64 R2, c[0x0][0x390] ;  /* 0x0000e400ff027b82 */ /* 0x000e620000000a00 */
[----:B0---4-:R-:W-:-:S07]  /*0990*/  IADD3 R11, PT, PT, R0, UR4, RZ ;  /* 0x00000004000b7c10 */ /* 0x011fce000fffe0ff */
[----:B------:R-:W0:Y:S08]  /*09a0*/  LDC.64 R4, c[0x0][0x380] ;  /* 0x0000e000ff047b82 */ /* 0x000e300000000a00 */
[----:B------:R-:W2:Y:S01]  /*09b0*/  LDC.64 R6, c[0x0][0x388] ;  /* 0x0000e200ff067b82 */ /* 0x000ea20000000a00 */
[----:B-1----:R-:W-:-:S05]  /*09c0*/  IMAD.WIDE R2, R11, 0x4, R2 ;  /* 0x000000040b027825 */ /* 0x002fca00078e0202 */
[----:B------:R-:W3:Y:S01]  /*09d0*/  LDG.E R8, desc[UR20][R2.64] ;  /* 0x0000001402087981 */ /* 0x000ee2000c1e1900 */
[----:B0-----:R-:W-:-:S05]  /*09e0*/  IMAD.WIDE R4, R11, 0x4, R4 ;  /* 0x000000040b047825 */ /* 0x001fca00078e0204 */
        /* <DEDUP_REMOVED lines=12> */
[----:B------:R-:W2:Y:S04]  /*0ab0*/  LDG.E R8, desc[UR20][R2.64+0xc] ;  /* 0x00000c1402087981 */ /* 0x000ea8000c1e1900 */
[----:B------:R-:W2:Y:S01]  /*0ac0*/  LDG.E R15, desc[UR20][R4.64+0xc] ;  /* 0x00000c14040f7981 */ /* 0x000ea2000c1e1900 */
[----:B------:R-:W-:Y:S01]  /*0ad0*/  UIADD3 UR4, UPT, UPT, UR4, 0x4, URZ ;  /* 0x0000000404047890 */ /* 0x000fe2000fffe0ff */
[----:B--2---:R-:W-:-:S05]  /*0ae0*/  FADD R15, R8, R15 ;  /* 0x0000000f080f7221 */ /* 0x004fca0000000000 */
[----:B------:R1:W-:Y:S06]  /*0af0*/  STG.E desc[UR20][R6.64+0xc], R15 ;  /* 0x00000c0f06007986 */ /* 0x0003ec000c101914 */
.L_x_3:
[----:B------:R-:W-:-:S13]  /*0b00*/  ISETP.NE.AND P0, PT, RZ, UR5, PT ;  /* 0x00000005ff007c0c */ /* 0x000fda000bf05270 */
[----:B------:R-:W-:Y:S05]  /*0b10*/  @!P0 EXIT ;  /* 0x000000000000894d */ /* 0x000fea0003800000 */
[----:B01--4-:R-:W0:Y:S01]  /*0b20*/  LDC.64 R12, c[0x0][0x390] ;  /* 0x0000e400ff0c7b82 */ /* 0x013e220000000a00 */
[----:B------:R-:W-:Y:S01]  /*0b30*/  IADD3 R15, PT, PT, R0, UR4, RZ ;  /* 0x00000004000f7c10 */ /* 0x000fe2000fffe0ff */
[----:B------:R-:W-:-:S06]  /*0b40*/  UIADD3 UR5, UPT, UPT, -UR5, URZ, URZ ;  /* 0x000000ff05057290 */ /* 0x000fcc000fffe1ff */
[----:B------:R-:W1:Y:S08]  /*0b50*/  LDC.64 R10, c[0x0][0x380] ;  /* 0x0000e000ff0a7b82 */ /* 0x000e700000000a00 */
[----:B------:R-:W2:Y:S02]  /*0b60*/  LDC.64 R8, c[0x0][0x388] ;  /* 0x0000e200ff087b82 */ /* 0x000ea40000000a00 */
.L_x_4:
[----:B-1----:R-:W-:-:S04]  /*0b70*/  IMAD.WIDE R4, R15, 0x4, R10 ;  /* 0x000000040f047825 */ /* 0x002fc800078e020a */
[C---:B0-----:R-:W-:Y:S02]  /*0b80*/  IMAD.WIDE R6, R15.reuse, 0x4, R12 ;  /* 0x000000040f067825 */ /* 0x041fe400078e020c */
[----:B---3--:R-:W3:Y:S04]  /*0b90*/  LDG.E R5, desc[UR20][R4.64] ;  /* 0x0000001404057981 */ /* 0x008ee8000c1e1900 */
[----:B------:R-:W3:Y:S01]  /*0ba0*/  LDG.E R6, desc[UR20][R6.64] ;  /* 0x0000001406067981 */ /* 0x000ee2000c1e1900 */
[C---:B--2---:R-:W-:Y:S01]  /*0bb0*/  IMAD.WIDE R2, R15.reuse, 0x4, R8 ;  /* 0x000000040f027825 */ /* 0x044fe200078e0208 */
[----:B------:R-:W-:Y:S01]  /*0bc0*/  UIADD3 UR5, UPT, UPT, UR5, 0x1, URZ ;  /* 0x0000000105057890 */ /* 0x000fe2000fffe0ff */
[----:B------:R-:W-:-:S03]  /*0bd0*/  IADD3 R15, PT, PT, R15, 0x1, RZ ;  /* 0x000000010f0f7810 */ /* 0x000fc60007ffe0ff */
[----:B------:R-:W-:Y:S01]  /*0be0*/  UISETP.NE.AND UP0, UPT, UR5, URZ, UPT ;  /* 0x000000ff0500728c */ /* 0x000fe2000bf05270 */
[----:B---3--:R-:W-:-:S05]  /*0bf0*/  FADD R17, R6, R5 ;  /* 0x0000000506117221 */ /* 0x008fca0000000000 */
[----:B------:R3:W-:Y:S03]  /*0c00*/  STG.E desc[UR20][R2.64], R17 ;  /* 0x0000001102007986 */ /* 0x0007e6000c101914 */
[----:B------:R-:W-:Y:S05]  /*0c10*/  BRA.U UP0, `(.L_x_4) ;  /* 0xfffffffd00d47547 */ /* 0x000fea000b83ffff */
[----:B------:R-:W-:Y:S05]  /*0c20*/  EXIT ;  /* 0x000000000000794d */ /* 0x000fea0003800000 */
.L_x_5:
[----:B------:R-:W-:-:S00]  /*0c30*/  BRA `(.L_x_5) ;  /* 0xfffffffc00fc7947 */ /* 0x000fc0000383ffff */
[----:B------:R-:W-:-:S00]  /*0c40*/  NOP ;  /* 0x0000000000007918 */ /* 0x000fc00000000000 */
        /* <DEDUP_REMOVED lines=11> */
.L_x_13:


//--------------------- .text._Z7addMMv2PfS_S_j   --------------------------
	.section	.text._Z7addMMv2PfS_S_j,"ax",@progbits
	.align	128
        .global         _Z7addMMv2PfS_S_j
        .type           _Z7addMMv2PfS_S_j,@function
        .size           _Z7addMMv2PfS_S_j,(.L_x_14 - _Z7addMMv2PfS_S_j)
        .other          _Z7addMMv2PfS_S_j,@"STO_CUDA_ENTRY STV_DEFAULT"
_Z7addMMv2PfS_S_j:
.text._Z7addMMv2PfS_S_j:
[----:B------:R-:W-:Y:S01]  /*0000*/  LDC R1, c[0x0][0x37c] ;  /* 0x0000df00ff017b82 */ /* 0x000fe20000000800 */
[----:B------:R-:W0:Y:S07]  /*0010*/  S2R R3, SR_CTAID.X ;  /* 0x0000000000037919 */ /* 0x000e2e0000002500 */
[----:B------:R-:W1:Y:S01]  /*0020*/  LDC R0, c[0x0][0x398] ;  /* 0x0000e600ff007b82 */ /* 0x000e620000000800 */
[----:B------:R-:W0:Y:S01]  /*0030*/  LDCU UR4, c[0x0][0x360] ;  /* 0x00006c00ff0477ac */ /* 0x000e220008000800 */
[----:B------:R-:W0:Y:S02]  /*0040*/  S2R R2, SR_TID.X ;  /* 0x0000000000027919 */ /* 0x000e240000002100 */
[----:B0-----:R-:W-:-:S05]  /*0050*/  IMAD R3, R3, UR4, R2 ;  /* 0x0000000403037c24 */ /* 0x001fca000f8e0202 */
[----:B-1----:R-:W-:-:S13]  /*0060*/  ISETP.GE.U32.AND P0, PT, R3, R0, PT ;  /* 0x000000000300720c */ /* 0x002fda0003f06070 */
[----:B------:R-:W-:Y:S05]  /*0070*/  @P0 EXIT ;  /* 0x000000000000094d */ /* 0x000fea0003800000 */
[C---:B------:R-:W-:Y:S01]  /*0080*/  IADD3 R2, PT, PT, R0.reuse, -0x1, RZ ;  /* 0xffffffff00027810 */ /* 0x040fe20007ffe0ff */
[----:B------:R-:W0:Y:S01]  /*0090*/  LDCU.64 UR4, c[0x0][0x358] ;  /* 0x00006b00ff0477ac */ /* 0x000e220008000a00 */
[----:B------:R-:W-:Y:S02]  /*00a0*/  LOP3.LUT R20, R0, 0xf, RZ, 0xc0, !PT ;  /* 0x0000000f00147812 */ /* 0x000fe400078ec0ff */
[----:B------:R-:W-:Y:S01]  /*00b0*/  ISETP.GE.U32.AND P1, PT, R2, 0xf, PT ;  /* 0x0000000f0200780c */ /* 0x000fe20003f26070 */
[----:B------:R-:W-:Y:S01]  /*00c0*/  HFMA2 R2, -RZ, RZ, 0, 0 ;  /* 0x00000000ff027431 */ /* 0x000fe200000001ff */
[----:B------:R-:W-:-:S11]  /*00d0*/  ISETP.NE.AND P0, PT, R20, RZ, PT ;  /* 0x000000ff1400720c */ /* 0x000fd60003f05270 */
[----:B------:R-:W-:Y:S05]  /*00e0*/  @!P1 BRA `(.L_x_6) ;  /* 0x0000000400e89947 */ /* 0x000fea0003800000 */
[----:B------:R-:W-:Y:S02]  /*00f0*/  LOP3.LUT R2, R0, 0xfffffff0, RZ, 0xc0, !PT ;  /* 0xfffffff000027812 */ /* 0x000fe400078ec0ff */
[----:B------:R-:W-:Y:S02]  /*0100*/  MOV R5, R3 ;  /* 0x0000000300057202 */ /* 0x000fe40000000f00 */
[----:B------:R-:W-:-:S07]  /*0110*/  IADD3 R4, PT, PT, -R2, RZ, RZ ;  /* 0x000000ff02047210 */ /* 0x000fce0007ffe1ff */
.L_x_7:
[----:B---3--:R-:W1:Y:S08]  /*0120*/  LDC.64 R14, c[0x0][0x390] ;  /* 0x0000e400ff0e7b82 */ /* 0x008e700000000a00 */
[----:B------:R-:W2:Y:S08]  /*0130*/  LDC.64 R16, c[0x0][0x380] ;  /* 0x0000e000ff107b82 */ /* 0x000eb00000000a00 */
[----:B------:R-:W3:Y:S01]  /*0140*/  LDC.64 R6, c[0x0][0x388] ;  /* 0x0000e200ff067b82 */ /* 0x000ee20000000a00 */
[----:B-1----:R-:W-:-:S05]  /*0150*/  IMAD.WIDE R14, R5, 0x4, R14 ;  /* 0x00000004050e7825 */ /* 0x002fca00078e020e */
[----:B0-----:R-:W4:Y:S01]  /*0160*/  LDG.E R8, desc[UR4][R14.64] ;  /* 0x000000040e087981 */ /* 0x001f22000c1e1900 */
[----:B--2---:R-:W-:-:S05]  /*0170*/  IMAD.WIDE R16, R5, 0x4, R16 ;  /* 0x0000000405107825 */ /* 0x004fca00078e0210 */
[----:B------:R-:W4:Y:S01]  /*0180*/  LDG.E R9, desc[UR4][R16.64] ;  /* 0x0000000410097981 */ /* 0x000f22000c1e1900 */
[----:B------:R-:W-:-:S04]  /*0190*/  IMAD.WIDE R10, R0, 0x4, R14 ;  /* 0x00000004000a7825 */ /* 0x000fc800078e020e */
[----:B---3--:R-:W-:-:S04]  /*01a0*/  IMAD.WIDE R6, R5, 0x4, R6 ;  /* 0x0000000405067825 */ /* 0x008fc800078e0206 */
[----:B----4-:R-:W-:Y:S01]  /*01b0*/  FADD R21, R8, R9 ;  /* 0x0000000908157221 */ /* 0x010fe20000000000 */
[----:B------:R-:W-:-:S04]  /*01c0*/  IMAD.WIDE R8, R0, 0x4, R16 ;  /* 0x0000000400087825 */ /* 0x000fc800078e0210 */
[----:B------:R0:W-:Y:S04]  /*01d0*/  STG.E desc[UR4][R6.64], R21 ;  /* 0x0000001506007986 */ /* 0x0001e8000c101904 */
[----:B------:R-:W2:Y:S04]  /*01e0*/  LDG.E R18, desc[UR4][R10.64] ;  /* 0x000000040a127981 */ /* 0x000ea8000c1e1900 */
[----:B------:R-:W2:Y:S01]  /*01f0*/  LDG.E R19, desc[UR4][R8.64] ;  /* 0x0000000408137981 */ /* 0x000ea2000c1e1900 */
[----:B------:R-:W-:-:S04]  /*0200*/  IMAD.WIDE R12, R0, 0x4, R6 ;  /* 0x00000004000c7825 */ /* 0x000fc800078e0206 */
[----:B------:R-:W-:-:S04]  /*0210*/  IMAD.WIDE R16, R0, 0x4, R10 ;  /* 0x0000000400107825 */ /* 0x000fc800078e020a */
[----:B------:R-:W-:-:S04]  /*0220*/  IMAD.WIDE R14, R0, 0x4, R8 ;  /* 0x00000004000e7825 */ /* 0x000fc800078e0208 */
[----:B--2---:R-:W-:-:S05]  /*0230*/  FADD R23, R18, R19 ;  /* 0x0000001312177221 */ /* 0x004fca0000000000 */
[----:B------:R1:W-:Y:S04]  /*0240*/  STG.E desc[UR4][R12.64], R23 ;  /* 0x000000170c007986 */ /* 0x0003e8000c101904 */
[----:B------:R-:W2:Y:S04]  /*0250*/  LDG.E R22, desc[UR4][R16.64] ;  /* 0x0000000410167981 */ /* 0x000ea8000c1e1900 */
[----:B------:R-:W2:Y:S01]  /*0260*/  LDG.E R25, desc[UR4][R14.64] ;  /* 0x000000040e197981 */ /* 0x000ea2000c1e1900 */
[----:B------:R-:W-:-:S04]  /*0270*/  IMAD.WIDE R18, R0, 0x4, R12 ;  /* 0x0000000400127825 */ /* 0x000fc800078e020c */
[----:B------:R-:W-:-:S04]  /*0280*/  IMAD.WIDE R10, R0, 0x4, R16 ;  /* 0x00000004000a7825 */ /* 0x000fc800078e0210 */
[----:B0-----:R-:W-:-:S04]  /*0290*/  IMAD.WIDE R6, R0, 0x4, R14 ;  /* 0x0000000400067825 */ /* 0x001fc800078e020e */
[----:B--2---:R-:W-:-:S05]  /*02a0*/  FADD R25, R22, R25 ;  /* 0x0000001916197221 */ /* 0x004fca0000000000 */
[----:B------:R0:W-:Y:S04]  /*02b0*/  STG.E desc[UR4][R18.64], R25 ;  /* 0x0000001912007986 */ /* 0x0001e8000c101904 */
[----:B------:R-:W2:Y:S04]  /*02c0*/  LDG.E R21, desc[UR4][R10.64] ;  /* 0x000000040a157981 */ /* 0x000ea8000c1e1900 */
[----:B------:R-:W2:Y:S01]  /*02d0*/  LDG.E R22, desc[UR4][R6.64] ;  /* 0x0000000406167981 */ /* 0x000ea2000c1e1900 */
[----:B------:R-:W-:-:S04]  /*02e0*/  IMAD.WIDE R8, R0, 0x4, R18 ;  /* 0x0000000400087825 */ /* 0x000fc800078e0212 */
[----:B------:R-:W-:-:S04]  /*02f0*/  IMAD.WIDE R16, R0, 0x4, R10 ;  /* 0x0000000400107825 */ /* 0x000fc800078e020a */
[----:B-1----:R-:W-:-:S04]  /*0300*/  IMAD.WIDE R12, R0, 0x4, R6 ;  /* 0x00000004000c7825 */ /* 0x002fc800078e0206 */
[----:B--2---:R-:W-:-:S05]  /*0310*/  FADD R21, R21, R22 ;  /* 0x0000001615157221 */ /* 0x004fca0000000000 */
        /* <DEDUP_REMOVED lines=8> */
[----:B------:R-:W3:Y:S04]  /*03a0*/  LDG.E R22, desc[UR4][R10.64] ;  /* 0x000000040a167981 */ /* 0x000ee8000c1e1900 */
[----:B0-----:R-:W3:Y:S01]  /*03b0*/  LDG.E R25, desc[UR4][R6.64] ;  /* 0x0000000406197981 */ /* 0x001ee2000c1e1900 */
[----:B------:R-:W-:-:S04]  /*03c0*/  IMAD.WIDE R18, R0, 0x4, R14 ;  /* 0x0000000400127825 */ /* 0x000fc800078e020e */
[----:B------:R-:W-:-:S04]  /*03d0*/  IMAD.WIDE R16, R0, 0x4, R10 ;  /* 0x0000000400107825 */ /* 0x000fc800078e020a */
[----:B-1----:R-:W-:-:S04]  /*03e0*/  IMAD.WIDE R8, R0, 0x4, R6 ;  /* 0x0000000400087825 */ /* 0x002fc800078e0206 */
[----:B---3--:R-:W-:-:S05]  /*03f0*/  FADD R25, R22, R25 ;  /* 0x0000001916197221 */ /* 0x008fca0000000000 */
[----:B------:R0:W-:Y:S04]  /*0400*/  STG.E desc[UR4][R18.64], R25 ;  /* 0x0000001912007986 */ /* 0x0001e8000c101904 */
[----:B------:R-:W3:Y:S04]  /*0410*/  LDG.E R21, desc[UR4][R16.64] ;  /* 0x0000000410157981 */ /* 0x000ee8000c1e1900 */
[----:B------:R-:W3:Y:S01]  /*0420*/  LDG.E R22, desc[UR4][R8.64] ;  /* 0x0000000408167981 */ /* 0x000ee2000c1e1900 */
[----:B------:R-:W-:-:S04]  /*0430*/  IMAD.WIDE R12, R0, 0x4, R18 ;  /* 0x00000004000c7825 */ /* 0x000fc800078e0212 */
[----:B------:R-:W-:-:S04]  /*0440*/  IMAD.WIDE R10, R0, 0x4, R16 ;  /* 0x00000004000a7825 */ /* 0x000fc800078e0210 */
[----:B------:R-:W-:-:S04]  /*0450*/  IMAD.WIDE R6, R0, 0x4, R8 ;  /* 0x0000000400067825 */ /* 0x000fc800078e0208 */
[----:B---3--:R-:W-:-:S05]  /*0460*/  FADD R21, R21, R22 ;  /* 0x0000001615157221 */ /* 0x008fca0000000000 */
[----:B------:R1:W-:Y:S04]  /*0470*/  STG.E desc[UR4][R12.64], R21 ;  /* 0x000000150c007986 */ /* 0x0003e8000c101904 */
[----:B------:R-:W3:Y:S04]  /*0480*/  LDG.E R22, desc[UR4][R10.64] ;  /* 0x000000040a167981 */ /* 0x000ee8000c1e1900 */
[----:B--2---:R-:W3:Y:S01]  /*0490*/  LDG.E R23, desc[UR4][R6.64] ;  /* 0x0000000406177981 */ /* 0x004ee2000c1e1900 */
[----:B------:R-:W-:-:S04]  /*04a0*/  IMAD.WIDE R14, R0, 0x4, R12 ;  /* 0x00000004000e7825 */ /* 0x000fc800078e020c */
[----:B------:R-:W-:-:S04]  /*04b0*/  IMAD.WIDE R16, R0, 0x4, R10 ;  /* 0x0000000400107825 */ /* 0x000fc800078e020a */
[----:B------:R-:W-:-:S04]  /*04c0*/  IMAD.WIDE R8, R0, 0x4, R6 ;  /* 0x0000000400087825 */ /* 0x000fc800078e0206 */
[----:B---3--:R-:W-:-:S05]  /*04d0*/  FADD R23, R22, R23 ;  /* 0x0000001716177221 */ /* 0x008fca0000000000 */
[----:B------:R2:W-:Y:S04]  /*04e0*/  STG.E desc[UR4][R14.64], R23 ;  /* 0x000000170e007986 */ /* 0x0005e8000c101904 */
[----:B------:R-:W3:Y:S04]  /*04f0*/  LDG.E R22, desc[UR4][R16.64] ;  /* 0x0000000410167981 */ /* 0x000ee8000c1e1900 */
[----:B0-----:R-:W3:Y:S01]  /*0500*/  LDG.E R25, desc[UR4][R8.64] ;  /* 0x0000000408197981 */ /* 0x001ee2000c1e1900 */
[----:B------:R-:W-:-:S04]  /*0510*/  IMAD.WIDE R18, R0, 0x4, R14 ;  /* 0x0000000400127825 */ /* 0x000fc800078e020e */
[----:B------:R-:W-:-:S04]  /*0520*/  IMAD.WIDE R10, R0, 0x4, R16 ;  /* 0x00000004000a7825 */ /* 0x000fc800078e0210 */
[----:B------:R-:W-:-:S04]  /*0530*/  IMAD.WIDE R6, R0, 0x4, R8 ;  /* 0x0000000400067825 */ /* 0x000fc800078e0208 */
[----:B---3--:R-:W-:-:S05]  /*0540*/  FADD R25, R22, R25 ;  /* 0x0000001916197221 */ /* 0x008fca0000000000 */
[----:B------:R0:W-:Y:S04]  /*0550*/  STG.E desc[UR4][R18.64], R25 ;  /* 0x0000001912007986 */ /* 0x0001e8000c101904 */
[----:B-1----:R-:W3:Y:S04]  /*0560*/  LDG.E R21, desc[UR4][R10.64] ;  /* 0x000000040a157981 */ /* 0x002ee8000c1e1900 */
[----:B------:R-:W3:Y:S01]  /*0570*/  LDG.E R22, desc[UR4][R6.64] ;  /* 0x0000000406167981 */ /* 0x000ee2000c1e1900 */
[----:B------:R-:W-:-:S04]  /*0580*/  IMAD.WIDE R12, R0, 0x4, R18 ;  /* 0x00000004000c7825 */ /* 0x000fc800078e0212 */
[----:B--2---:R-:W-:-:S04]  /*0590*/  IMAD.WIDE R14, R0, 0x4, R10 ;  /* 0x00000004000e7825 */ /* 0x004fc800078e020a */
[----:B------:R-:W-:-:S04]  /*05a0*/  IMAD.WIDE R8, R0, 0x4, R6 ;  /* 0x0000000400087825 */ /* 0x000fc800078e0206 */
[----:B---3--:R-:W-:-:S05]  /*05b0*/  FADD R21, R21, R22 ;  /* 0x0000001615157221 */ /* 0x008fca0000000000 */
        /* <DEDUP_REMOVED lines=11> */
[----:B-1----:R-:W-:-:S04]  /*0670*/  IMAD.WIDE R12, R0, 0x4, R10 ;  /* 0x00000004000c7825 */ /* 0x002fc800078e020a */
[----:B------:R-:W-:-:S04]  /*0680*/  IMAD.WIDE R8, R0, 0x4, R6 ;  /* 0x0000000400087825 */ /* 0x000fc800078e0206 */
        /* <DEDUP_REMOVED lines=23> */
[----:B------:R-:W2:Y:S04]  /*0800*/  LDG.E R10, desc[UR4][R10.64] ;  /* 0x000000040a0a7981 */ /* 0x000ea8000c1e1900 */
[----:B------:R-:W2:Y:S01]  /*0810*/  LDG.E R7, desc[UR4][R6.64] ;  /* 0x0000000406077981 */ /* 0x000ea2000c1e1900 */
[----:B------:R-:W-:-:S04]  /*0820*/  IADD3 R4, PT, PT, R4, 0x10, RZ ;  /* 0x0000001004047810 */ /* 0x000fc80007ffe0ff */
[----:B------:R-:W-:Y:S01]  /*0830*/  ISETP.NE.AND P1, PT, R4, RZ, PT ;  /* 0x000000ff0400720c */ /* 0x000fe20003f25270 */
[C---:B-1----:R-:W-:Y:S01]  /*0840*/  IMAD.WIDE R14, R0.reuse, 0x4, R18 ;  /* 0x00000004000e7825 */ /* 0x042fe200078e0212 */
[----:B------:R-:W-:-:S03]  /*0850*/  LEA R5, R0, R5, 0x4 ;  /* 0x0000000500057211 */ /* 0x000fc600078e20ff */
[----:B--2---:R-:W-:-:S05]  /*0860*/  FADD R17, R10, R7 ;  /* 0x000000070a117221 */ /* 0x004fca0000000000 */
[----:B------:R3:W-:Y:S03]  /*0870*/  STG.E desc[UR4][R14.64], R17 ;  /* 0x000000110e007986 */ /* 0x0007e6000c101904 */
[----:B------:R-:W-:Y:S05]  /*0880*/  @P1 BRA `(.L_x_7) ;  /* 0xfffffff800241947 */ /* 0x000fea000383ffff */
.L_x_6:
[----:B0-----:R-:W-:Y:S05]  /*0890*/  @!P0 EXIT ;  /* 0x000000000000894d */ /* 0x001fea0003800000 */
[----:B------:R-:W-:Y:S02]  /*08a0*/  ISETP.GE.U32.AND P0, PT, R20, 0x8, PT ;  /* 0x000000081400780c */ /* 0x000fe40003f06070 */
[----:B---3--:R-:W-:-:S04]  /*08b0*/  LOP3.LUT R18, R0, 0x7, RZ, 0xc0, !PT ;  /* 0x0000000700127812 */ /* 0x008fc800078ec0ff */
[----:B------:R-:W-:-:S07]  /*08c0*/  ISETP.NE.AND P1, PT, R18, RZ, PT ;  /* 0x000000ff1200720c */ /* 0x000fce0003f25270 */
[----:B------:R-:W-:Y:S06]  /*08d0*/  @!P0 BRA `(.L_x_8) ;  /* 0x0000000000f48947 */ /* 0x000fec0003800000 */
[----:B------:R-:W0:Y:S01]  /*08e0*/  LDC.64 R4, c[0x0][0x390] ;  /* 0x0000e400ff047b82 */ /* 0x000e220000000a00 */
[----:B------:R-:W-:-:S07]  /*08f0*/  IMAD R11, R2, R0, R3 ;  /* 0x00000000020b7224 */ /* 0x000fce00078e0203 */
[----:B------:R-:W1:Y:S08]  /*0900*/  LDC.64 R6, c[0x0][0x380] ;  /* 0x0000e000ff067b82 */ /* 0x000e700000000a00 */
[----:B------:R-:W2:Y:S01]  /*0910*/  LDC.64 R8, c[0x0][0x388] ;  /* 0x0000e200ff087b82 */ /* 0x000ea20000000a00 */
[----:B0-----:R-:W-:-:S05]  /*0920*/  IMAD.WIDE R4, R11, 0x4, R4 ;  /* 0x000000040b047825 */ /* 0x001fca00078e0204 */
[----:B------:R-:W3:Y:S01]  /*0930*/  LDG.E R10, desc[UR4][R4.64] ;  /* 0x00000004040a7981 */ /* 0x000ee2000c1e1900 */
[----:B-1----:R-:W-:-:S05]  /*0940*/  IMAD.WIDE R6, R11, 0x4, R6 ;  /* 0x000000040b067825 */ /* 0x002fca00078e0206 */
[----:B------:R-:W3:Y:S01]  /*0950*/  LDG.E R13, desc[UR4][R6.64] ;  /* 0x00000004060d7981 */ /* 0x000ee2000c1e1900 */
[----:B--2---:R-:W-:-:S04]  /*0960*/  IMAD.WIDE R8, R11, 0x4, R8 ;  /* 0x000000040b087825 */ /* 0x004fc800078e0208 */
[----:B---3--:R-:W-:Y:S01]  /*0970*/  FADD R19, R10, R13 ;  /* 0x0000000d0a137221 */ /* 0x008fe20000000000 */
[----:B------:R-:W-:-:S04]  /*0980*/  IMAD.WIDE R10, R0, 0x4, R4 ;  /* 0x00000004000a7825 */ /* 0x000fc800078e0204 */
[C---:B------:R-:W-:Y:S01]  /*0990*/  IMAD.WIDE R12, R0.reuse, 0x4, R6 ;  /* 0x00000004000c7825 */ /* 0x040fe200078e0206 */
        /* <DEDUP_REMOVED lines=11> */
[----:B0-----:R-:W-:-:S04]  /*0a50*/  IMAD.WIDE R8, R0, 0x4, R4 ;  /* 0x0000000400087825 */ /* 0x001fc800078e0204 */
[----:B------:R-:W-:-:S04]  /*0a60*/  IMAD.WIDE R10, R0, 0x4, R6 ;  /* 0x00000004000a7825 */ /* 0x000fc800078e0206 */
        /* <DEDUP_REMOVED lines=10> */
[----:B-1----:R-:W3:Y:S01]  /*0b10*/  LDG.E R21, desc[UR4][R6.64] ;  /* 0x0000000406157981 */ /* 0x002ee2000c1e1900 */
        /* <DEDUP_REMOVED lines=12> */
[----:B--2---:R-:W2:Y:S04]  /*0be0*/  LDG.E R19, desc[UR4][R4.64] ;  /* 0x0000000404137981 */ /* 0x004ea8000c1e1900 */
[----:B------:R-:W2:Y:S01]  /*0bf0*/  LDG.E R20, desc[UR4][R6.64] ;  /* 0x0000000406147981 */ /* 0x000ea2000c1e1900 */
[----:B------:R-:W-:-:S04]  /*0c00*/  IMAD.WIDE R12, R0, 0x4, R16 ;  /* 0x00000004000c7825 */ /* 0x000fc800078e0210 */
[----:B------:R-:W-:-:S04]  /*0c10*/  IMAD.WIDE R8, R0, 0x4, R4 ;  /* 0x0000000400087825 */ /* 0x000fc800078e0204 */
[----:B------:R-:W-:-:S04]  /*0c20*/  IMAD.WIDE R10, R0, 0x4, R6 ;  /* 0x00000004000a7825 */ /* 0x000fc800078e0206 */
[----:B--2---:R-:W-:-:S05]  /*0c30*/  FADD R19, R19, R20 ;  /* 0x0000001413137221 */ /* 0x004fca0000000000 */
[----:B------:R2:W-:Y:S04]  /*0c40*/  STG.E desc[UR4][R12.64], R19 ;  /* 0x000000130c007986 */ /* 0x0005e8000c101904 */
[----:B------:R-:W0:Y:S04]  /*0c50*/  LDG.E R8, desc[UR4][R8.64] ;  /* 0x0000000408087981 */ /* 0x000e28000c1e1900 */
[----:B------:R-:W0:Y:S01]  /*0c60*/  LDG.E R11, desc[UR4][R10.64] ;  /* 0x000000040a0b7981 */ /* 0x000e22000c1e1900 */
[----:B-1----:R-:W-:Y:S01]  /*0c70*/  IMAD.WIDE R14, R0, 0x4, R12 ;  /* 0x00000004000e7825 */ /* 0x002fe200078e020c */
[----:B------:R-:W-:-:S03]  /*0c80*/  IADD3 R2, PT, PT, R2, 0x8, RZ ;  /* 0x0000000802027810 */ /* 0x000fc60007ffe0ff */
[----:B0-----:R-:W-:-:S05]  /*0c90*/  FADD R17, R8, R11 ;  /* 0x0000000b08117221 */ /* 0x001fca0000000000 */
[----:B------:R2:W-:Y:S02]  /*0ca0*/  STG.E desc[UR4][R14.64], R17 ;  /* 0x000000110e007986 */ /* 0x0005e4000c101904 */
.L_x_8:
[----:B------:R-:W-:Y:S05]  /*0cb0*/  @!P1 EXIT ;  /* 0x000000000000994d */ /* 0x000fea0003800000 */
[----:B------:R-:W-:Y:S02]  /*0cc0*/  ISETP.GE.U32.AND P0, PT, R18, 0x4, PT ;  /* 0x000000041200780c */ /* 0x000fe40003f06070 */
[----:B------:R-:W-:-:S04]  /*0cd0*/  LOP3.LUT R4, R0, 0x3, RZ, 0xc0, !PT ;  /* 0x0000000300047812 */ /* 0x000fc800078ec0ff */
[----:B------:R-:W-:-:S07]  /*0ce0*/  ISETP.NE.AND P1, PT, R4, RZ, PT ;  /* 0x000000ff0400720c */ /* 0x000fce0003f25270 */
[----:B------:R-:W-:Y:S06]  /*0cf0*/  @!P0 BRA `(.L_x_9) ;  /* 0x0000000000848947 */ /* 0x000fec0003800000 */
[----:B------:R-:W0:Y:S01]  /*0d00*/  LDC.64 R6, c[0x0][0x390] ;  /* 0x0000e400ff067b82 */ /* 0x000e220000000a00 */
[----:B--2---:R-:W-:-:S07]  /*0d10*/  IMAD R13, R2, R0, R3 ;  /* 0x00000000020d7224 */ /* 0x004fce00078e0203 */
[----:B------:R-:W1:Y:S08]  /*0d20*/  LDC.64 R8, c[0x0][0x380] ;  /* 0x0000e000ff087b82 */ /* 0x000e700000000a00 */
[----:B------:R-:W2:Y:S01]  /*0d30*/  LDC.64 R10, c[0x0][0x388] ;  /* 0x0000e200ff0a7b82 */ /* 0x000ea20000000a00 */
[----:B0-----:R-:W-:-:S05]  /*0d40*/  IMAD.WIDE R6, R13, 0x4, R6 ;  /* 0x000000040d067825 */ /* 0x001fca00078e0206 */
[----:B------:R-:W3:Y:S01]  /*0d50*/  LDG.E R5, desc[UR4][R6.64] ;  /* 0x0000000406057981 */ /* 0x000ee2000c1e1900 */
[----:B-1----:R-:W-:-:S05]  /*0d60*/  IMAD.WIDE R8, R13, 0x4, R8 ;  /* 0x000000040d087825 */ /* 0x002fca00078e0208 */
[----:B------:R-:W3:Y:S01]  /*0d70*/  LDG.E R12, desc[UR4][R8.64] ;  /* 0x00000004080c7981 */ /* 0x000ee2000c1e1900 */
[----:B------:R-:W-:-:S04]  /*0d80*/  IMAD.WIDE R14, R0, 0x4, R8 ;  /* 0x00000004000e7825 */ /* 0x000fc800078e0208 */
[----:B--2---:R-:W-:-:S04]  /*0d90*/  IMAD.WIDE R10, R13, 0x4, R10 ;  /* 0x000000040d0a7825 */ /* 0x004fc800078e020a */
[----:B---3--:R-:W-:Y:S01]  /*0da0*/  FADD R5, R5, R12 ;  /* 0x0000000c05057221 */ /* 0x008fe20000000000 */
        /* <DEDUP_REMOVED lines=18> */
[----:B------:R-:W-:Y:S01]  /*0ed0*/  IMAD.WIDE R14, R0, 0x4, R18 ;  /* 0x00000004000e7825 */ /* 0x000fe200078e0212 */
[----:B------:R-:W-:-:S03]  /*0ee0*/  IADD3 R2, PT, PT, R2, 0x4, RZ ;  /* 0x0000000402027810 */ /* 0x000fc60007ffe0ff */
[----:B--2---:R-:W-:-:S05]  /*0ef0*/  FADD R5, R10, R13 ;  /* 0x0000000d0a057221 */ /* 0x004fca0000000000 */
[----:B------:R1:W-:Y:S02]  /*0f00*/  STG.E desc[UR4][R14.64], R5 ;  /* 0x000000050e007986 */ /* 0x0003e4000c101904 */
.L_x_9:
[----:B------:R-:W-:Y:S05]  /*0f10*/  @!P1 EXIT ;  /* 0x000000000000994d */ /* 0x000fea0003800000 */
[----:B------:R-:W0:Y:S01]  /*0f20*/  LDC.64 R6, c[0x0][0x390] ;  /* 0x0000e400ff067b82 */ /* 0x000e220000000a00 */
[----:B-12---:R-:W-:Y:S01]  /*0f30*/  IMAD R15, R2, R0, R3 ;  /* 0x00000000020f7224 */ /* 0x006fe200078e0203 */
[----:B------:R-:W-:-:S06]  /*0f40*/  IADD3 R14, PT, PT, -R4, RZ, RZ ;  /* 0x000000ff040e7210 */ /* 0x000fcc0007ffe1ff */
[----:B------:R-:W1:Y:S08]  /*0f50*/  LDC.64 R8, c[0x0][0x380] ;  /* 0x0000e000ff087b82 */ /* 0x000e700000000a00 */
[----:B------:R-:W2:Y:S02]  /*0f60*/  LDC.64 R10, c[0x0][0x388] ;  /* 0x0000e200ff0a7b82 */ /* 0x000ea40000000a00 */
.L_x_10:
[----:B0-----:R-:W-:-:S04]  /*0f70*/  IMAD.WIDE R2, R15, 0x4, R6 ;  /* 0x000000040f027825 */ /* 0x001fc800078e0206 */
[C---:B-1----:R-:W-:Y:S02]  /*0f80*/  IMAD.WIDE R4, R15.reuse, 0x4, R8 ;  /* 0x000000040f047825 */ /* 0x042fe400078e0208 */
[----:B---3--:R-:W3:Y:S04]  /*0f90*/  LDG.E R2, desc[UR4][R2.64] ;  /* 0x0000000402027981 */ /* 0x008ee8000c1e1900 */
[----:B------:R-:W3:Y:S01]  /*0fa0*/  LDG.E R5, desc[UR4][R4.64] ;  /* 0x0000000404057981 */ /* 0x000ee2000c1e1900 */
[----:B------:R-:W-:Y:S01]  /*0fb0*/  IADD3 R14, PT, PT, R14, 0x1, RZ ;  /* 0x000000010e0e7810 */ /* 0x000fe20007ffe0ff */
[C---:B--2---:R-:W-:Y:S01]  /*0fc0*/  IMAD.WIDE R12, R15.reuse, 0x4, R10 ;  /* 0x000000040f0c7825 */ /* 0x044fe200078e020a */
[----:B------:R-:W-:Y:S02]  /*0fd0*/  IADD3 R15, PT, PT, R15, R0, RZ ;  /* 0x000000000f0f7210 */ /* 0x000fe40007ffe0ff */
[----:B------:R-:W-:Y:S01]  /*0fe0*/  ISETP.NE.AND P0, PT, R14, RZ, PT ;  /* 0x000000ff0e00720c */ /* 0x000fe20003f05270 */
[----:B---3--:R-:W-:-:S05]  /*0ff0*/  FADD R17, R2, R5 ;  /* 0x0000000502117221 */ /* 0x008fca0000000000 */
[----:B------:R3:W-:Y:S07]  /*1000*/  STG.E desc[UR4][R12.64], R17 ;  /* 0x000000110c007986 */ /* 0x0007ee000c101904 */
[----:B------:R-:W-:Y:S05]  /*1010*/  @P0 BRA `(.L_x_10) ;  /* 0xfffffffc00d40947 */ /* 0x000fea000383ffff */
[----:B------:R-:W-:Y:S05]  /*1020*/  EXIT ;  /* 0x000000000000794d */ /* 0x000fea0003800000 */
.L_x_11:
        /* <DEDUP_REMOVED lines=13> */
.L_x_14:


//--------------------- .text._Z7addMMv1PfS_S_j   --------------------------
	.section	.text._Z7addMMv1PfS_S_j,"ax",@progbits
	.align	128
        .global         _Z7addMMv1PfS_S_j
        .type           _Z7addMMv1PfS_S_j,@function
        .size           _Z7addMMv1PfS_S_j,(.L_x_15 - _Z7addMMv1PfS_S_j)
        .other          _Z7addMMv1PfS_S_j,@"STO_CUDA_ENTRY STV_DEFAULT"
_Z7addMMv1PfS_S_j:
.text._Z7addMMv1PfS_S_j:
        /* <DEDUP_REMOVED lines=8> */
[----:B------:R-:W0:Y:S01]  /*0080*/  LDC.64 R2, c[0x0][0x390] ;  /* 0x0000e400ff027b82 */ /* 0x000e220000000a00 */
[----:B------:R-:W1:Y:S07]  /*0090*/  LDCU.64 UR4, c[0x0][0x358] ;  /* 0x00006b00ff0477ac */ /* 0x000e6e0008000a00 */
[----:B------:R-:W2:Y:S08]  /*00a0*/  LDC.64 R4, c[0x0][0x380] ;  /* 0x0000e000ff047b82 */ /* 0x000eb00000000a00 */
[----:B------:R-:W3:Y:S01]  /*00b0*/  LDC.64 R6, c[0x0][0x388] ;  /* 0x0000e200ff067b82 */ /* 0x000ee20000000a00 */
[----:B0-----:R-:W-:-:S06]  /*00c0*/  IMAD.WIDE R2, R9, 0x4, R2 ;  /* 0x0000000409027825 */ /* 0x001fcc00078e0202 */
[----:B-1----:R-:W4:Y:S01]  /*00d0*/  LDG.E R2, desc[UR4][R2.64] ;  /* 0x0000000402027981 */ /* 0x002f22000c1e1900 */
[----:B--2---:R-:W-:-:S06]  /*00e0*/  IMAD.WIDE R4, R9, 0x4, R4 ;  /* 0x0000000409047825 */ /* 0x004fcc00078e0204 */
[----:B------:R-:W4:Y:S01]  /*00f0*/  LDG.E R5, desc[UR4][R4.64] ;  /* 0x0000000404057981 */ /* 0x000f22000c1e1900 */
[----:B---3--:R-:W-:-:S04]  /*0100*/  IMAD.WIDE R6, R9, 0x4, R6 ;  /* 0x0000000409067825 */ /* 0x008fc800078e0206 */
[----:B----4-:R-:W-:-:S05]  /*0110*/  FADD R9, R2, R5 ;  /* 0x0000000502097221 */ /* 0x010fca0000000000 */
[----:B------:R-:W-:Y:S01]  /*0120*/  STG.E desc[UR4][R6.64], R9 ;  /* 0x0000000906007986 */ /* 0x000fe2000c101904 */
[----:B------:R-:W-:Y:S05]  /*0130*/  EXIT ;  /* 0x000000000000794d */ /* 0x000fea0003800000 */
.L_x_12:
        /* <DEDUP_REMOVED lines=12> */
.L_x_15:


//--------------------- .nv.shared.reserved.0     --------------------------
	.section	.nv.shared.reserved.0,"aw",@nobits
	.weak		__nv_reservedSMEM_offset_0_alias
	.size		__nv_reservedSMEM_offset_0_alias, 0, 64
	.other		__nv_reservedSMEM_offset_0_alias,@"STO_CUDA_RESERVED_SHARED STV_DEFAULT"
__nv_reservedSMEM_offset_0_alias:
	.zero		0
	.zero		64


//--------------------- .nv.constant0._Z7addMMv3PfS_S_j --------------------------
	.section	.nv.constant0._Z7addMMv3PfS_S_j,"a",@progbits
	.sectionflags	@""
	.align	4
.nv.constant0._Z7addMMv3PfS_S_j:
	.zero		924


//--------------------- .nv.constant0._Z7addMMv2PfS_S_j --------------------------
	.section	.nv.constant0._Z7addMMv2PfS_S_j,"a",@progbits
	.sectionflags	@""
	.align	4
.nv.constant0._Z7addMMv2PfS_S_j:
	.zero		924


//--------------------- .nv.constant0._Z7addMMv1PfS_S_j --------------------------
	.section	.nv.constant0._Z7addMMv1PfS_S_j,"a",@progbits
	.sectionflags	@""
	.align	4
.nv.constant0._Z7addMMv1PfS_S_j:
	.zero		924


//--------------------- SYMBOLS --------------------------

	.type		.nv.reservedSmem.offset0,@object
	.size		.nv.reservedSmem.offset0,0x4
